// auto-generated by cutlass_sweep.gemm — config: {"arch": "sm_100", "cluster_m": 1, "cluster_n": 1, "dtype": "bf16", "dtype_b": "bf16", "layout": "nt", "stages": 0, "tile_k": 32, "tile_m": 128, "tile_n": 16}
#include "cutlass/cutlass.h"
#include "cutlass/gemm/collective/collective_builder.hpp"
#include "cutlass/gemm/device/gemm_universal_adapter.h"
#include "cutlass/gemm/kernel/gemm_universal.hpp"
#include "cutlass/epilogue/collective/collective_builder.hpp"

using ElemA = cutlass::bfloat16_t;
using ElemB = cutlass::bfloat16_t;
using ElemCD = cutlass::bfloat16_t;
using Acc  = float;
using TileShape    = cute::Shape<cute::_128, cute::_16, cute::_32>;
using ClusterShape = cute::Shape<cute::_1, cute::_1, cute::_1>;

using CollectiveEpilogue = typename cutlass::epilogue::collective::CollectiveBuilder<
    cutlass::arch::Sm100, cutlass::arch::OpClassTensorOp,
    TileShape, ClusterShape,
    cutlass::epilogue::collective::EpilogueTileAuto,
    Acc, Acc,
    ElemCD, cutlass::layout::RowMajor, 128 / cutlass::sizeof_bits<ElemCD>::value,
    ElemCD, cutlass::layout::RowMajor, 128 / cutlass::sizeof_bits<ElemCD>::value,
    cutlass::epilogue::collective::EpilogueScheduleAuto
  >::CollectiveOp;

using CollectiveMainloop = typename cutlass::gemm::collective::CollectiveBuilder<
    cutlass::arch::Sm100, cutlass::arch::OpClassTensorOp,
    ElemA, cutlass::layout::RowMajor, 128 / cutlass::sizeof_bits<ElemA>::value,
    ElemB, cutlass::layout::ColumnMajor, 128 / cutlass::sizeof_bits<ElemB>::value,
    Acc,
    TileShape, ClusterShape,
    cutlass::gemm::collective::StageCountAutoCarveout<static_cast<int>(sizeof(typename CollectiveEpilogue::SharedStorage))>,
    cutlass::gemm::collective::KernelScheduleAuto
  >::CollectiveOp;

using GemmKernel = cutlass::gemm::kernel::GemmUniversal<
    cute::Shape<int,int,int,int>,
    CollectiveMainloop,
    CollectiveEpilogue
>;
using Gemm = cutlass::gemm::device::GemmUniversalAdapter<GemmKernel>;

// Force the device kernel symbol into the cubin without needing a host main.
auto* _anchor = &cutlass::device_kernel<GemmKernel>;


// ===== COMPILED SASS (sm_100a) =====

	.target	sm_100a

	.elftype	@"ET_EXEC"


//--------------------- .note.nv.tkinfo           --------------------------
	.section	.note.nv.tkinfo,"",@"SHT_NOTE"
	.sectionflags	@"SHF_NOTE_NV_TKINFO"
	.tkinfo
        /*0018*/ 	.word	0x00000002
        /*0030*/ 	.string	""
        /*0030*/ 	.string	"ptxas"
        /*0030*/ 	.string	"Cuda compilation tools, release 13.0, V13.0.88"
        /*0030*/ 	.string	"Build cuda_13.0.r13.0/compiler.36424714_0"
        /*0030*/ 	.string	"-arch sm_100a -m 64 "



//--------------------- .note.nv.cuinfo           --------------------------
	.section	.note.nv.cuinfo,"",@"SHT_NOTE"
	.sectionflags	@"SHF_NOTE_NV_CUINFO"
        /*0018*/ 	.short	0x0002
        /*001a*/ 	.short	0x0064
        /*001c*/ 	.short	0x0082
	.zero		2


//--------------------- .nv.info                  --------------------------
	.section	.nv.info,"",@"SHT_CUDA_INFO"
	.align	4


	//----- nvinfo : EIATTR_REGCOUNT
	.align		4
        /*0000*/ 	.byte	0x04, 0x2f
        /*0002*/ 	.short	(.L_19 - .L_18)
	.align		4
.L_18:
        /*0004*/ 	.word	index@(_ZN7cutlass13device_kernelINS_4gemm6kernel13GemmUniversalIN4cute5tupleIJiiiiEEENS1_10collective13CollectiveMmaINS1_35MainloopSm100TmaUmmaWarpSpecializedILi24ELi2ELi4ENS5_IJNS4_1CILi1EEESB_SB_EEEEENS5_IJNSA_ILi128EEENSA_ILi16EEENSA_ILi32EEEEEENS_10bfloat16_tENS5_IJlSB_lEEESI_SJ_NS4_8TiledMMAINS4_8MMA_AtomIJNS4_20SM100_MMA_F16BF16_SSISI_SI_fLi128ELi16ELNS4_4UMMA5MajorE0ELSO_0ELNSN_7ScaleInE0ELSP_0EEEEEENS4_6LayoutISC_NS5_IJNSA_ILi0EEEST_ST_EEEEENS5_IJNS4_10UnderscoreESW_SW_EEEEENS4_13SM90_TMA_LOADENS4_14ComposedLayoutINS4_7SwizzleILi2ELi4ELi3EEENS4_18smem_ptr_flag_bitsILi16EEENSS_INS5_IJNSA_ILi8EEESG_EEENS5_IJSG_SB_EEEEEEEvNS4_8identityESZ_S19_vS1A_EENS_8epilogue10collective18CollectiveEpilogueINS1C_23Sm100TmaWarpSpecializedILi2ELi1ELi16ELb1ELb0EEEJSH_NS5_IJNSS_ISE_SB_EENSS_ISF_SB_EEEEESI_SJ_SI_SJ_NS1C_6fusion15FusionCallbacksIS1G_NS1K_17LinearCombinationISI_fSI_fLNS_15FloatRoundStyleE2EEESH_S1J_JEEENS4_5SM1004TMEM4LOAD26SM100_TMEM_LOAD_32dp32b16xESZ_NS10_INS11_ILi1ELi4ELi3EEES14_NSS_INS5_IJS15_SF_EEENS5_IJSF_SB_EEEEEEENS4_39AutoVectorizingCopyWithAssumedAlignmentILi128EEENS4_14SM90_TMA_STOREES1Y_S20_S20_EEEvvEEEEvNT_6ParamsE)
        /*0008*/ 	.word	0x00000060


	//----- nvinfo : EIATTR_FRAME_SIZE
	.align		4
.L_19:
        /*000c*/ 	.byte	0x04, 0x11
        /*000e*/ 	.short	(.L_21 - .L_20)
	.align		4
.L_20:
        /*0010*/ 	.word	index@($__internal_2_$__cuda_sm10x_tcgen05_guardrail_trap_unallocated_columns_being_dealloced)
        /*0014*/ 	.word	0x00000000


	//----- nvinfo : EIATTR_FRAME_SIZE
	.align		4
.L_21:
        /*0018*/ 	.byte	0x04, 0x11
        /*001a*/ 	.short	(.L_23 - .L_22)
	.align		4
.L_22:
        /*001c*/ 	.word	index@($__internal_1_$__cuda_sm10x_tcgen05_guardrail_trap_phase_invalid_during_alloc)
        /*0020*/ 	.word	0x00000000


	//----- nvinfo : EIATTR_FRAME_SIZE
	.align		4
.L_23:
        /*0024*/ 	.byte	0x04, 0x11
        /*0026*/ 	.short	(.L_25 - .L_24)
	.align		4
.L_24:
        /*0028*/ 	.word	index@($__internal_0_$__cuda_sm10x_tcgen05_guardrail_trap_col_being_dealloced_not_returned_by_alloc)
        /*002c*/ 	.word	0x00000000


	//----- nvinfo : EIATTR_FRAME_SIZE
	.align		4
.L_25:
        /*0030*/ 	.byte	0x04, 0x11
        /*0032*/ 	.short	(.L_27 - .L_26)
	.align		4
.L_26:
        /*0034*/ 	.word	index@(_ZN7cutlass13device_kernelINS_4gemm6kernel13GemmUniversalIN4cute5tupleIJiiiiEEENS1_10collective13CollectiveMmaINS1_35MainloopSm100TmaUmmaWarpSpecializedILi24ELi2ELi4ENS5_IJNS4_1CILi1EEESB_SB_EEEEENS5_IJNSA_ILi128EEENSA_ILi16EEENSA_ILi32EEEEEENS_10bfloat16_tENS5_IJlSB_lEEESI_SJ_NS4_8TiledMMAINS4_8MMA_AtomIJNS4_20SM100_MMA_F16BF16_SSISI_SI_fLi128ELi16ELNS4_4UMMA5MajorE0ELSO_0ELNSN_7ScaleInE0ELSP_0EEEEEENS4_6LayoutISC_NS5_IJNSA_ILi0EEEST_ST_EEEEENS5_IJNS4_10UnderscoreESW_SW_EEEEENS4_13SM90_TMA_LOADENS4_14ComposedLayoutINS4_7SwizzleILi2ELi4ELi3EEENS4_18smem_ptr_flag_bitsILi16EEENSS_INS5_IJNSA_ILi8EEESG_EEENS5_IJSG_SB_EEEEEEEvNS4_8identityESZ_S19_vS1A_EENS_8epilogue10collective18CollectiveEpilogueINS1C_23Sm100TmaWarpSpecializedILi2ELi1ELi16ELb1ELb0EEEJSH_NS5_IJNSS_ISE_SB_EENSS_ISF_SB_EEEEESI_SJ_SI_SJ_NS1C_6fusion15FusionCallbacksIS1G_NS1K_17LinearCombinationISI_fSI_fLNS_15FloatRoundStyleE2EEESH_S1J_JEEENS4_5SM1004TMEM4LOAD26SM100_TMEM_LOAD_32dp32b16xESZ_NS10_INS11_ILi1ELi4ELi3EEES14_NSS_INS5_IJS15_SF_EEENS5_IJSF_SB_EEEEEEENS4_39AutoVectorizingCopyWithAssumedAlignmentILi128EEENS4_14SM90_TMA_STOREES1Y_S20_S20_EEEvvEEEEvNT_6ParamsE)
        /*0038*/ 	.word	0x00000000


	//----- nvinfo : EIATTR_MIN_STACK_SIZE
	.align		4
.L_27:
        /*003c*/ 	.byte	0x04, 0x12
        /*003e*/ 	.short	(.L_29 - .L_28)
	.align		4
.L_28:
        /*0040*/ 	.word	index@(_ZN7cutlass13device_kernelINS_4gemm6kernel13GemmUniversalIN4cute5tupleIJiiiiEEENS1_10collective13CollectiveMmaINS1_35MainloopSm100TmaUmmaWarpSpecializedILi24ELi2ELi4ENS5_IJNS4_1CILi1EEESB_SB_EEEEENS5_IJNSA_ILi128EEENSA_ILi16EEENSA_ILi32EEEEEENS_10bfloat16_tENS5_IJlSB_lEEESI_SJ_NS4_8TiledMMAINS4_8MMA_AtomIJNS4_20SM100_MMA_F16BF16_SSISI_SI_fLi128ELi16ELNS4_4UMMA5MajorE0ELSO_0ELNSN_7ScaleInE0ELSP_0EEEEEENS4_6LayoutISC_NS5_IJNSA_ILi0EEEST_ST_EEEEENS5_IJNS4_10UnderscoreESW_SW_EEEEENS4_13SM90_TMA_LOADENS4_14ComposedLayoutINS4_7SwizzleILi2ELi4ELi3EEENS4_18smem_ptr_flag_bitsILi16EEENSS_INS5_IJNSA_ILi8EEESG_EEENS5_IJSG_SB_EEEEEEEvNS4_8identityESZ_S19_vS1A_EENS_8epilogue10collective18CollectiveEpilogueINS1C_23Sm100TmaWarpSpecializedILi2ELi1ELi16ELb1ELb0EEEJSH_NS5_IJNSS_ISE_SB_EENSS_ISF_SB_EEEEESI_SJ_SI_SJ_NS1C_6fusion15FusionCallbacksIS1G_NS1K_17LinearCombinationISI_fSI_fLNS_15FloatRoundStyleE2EEESH_S1J_JEEENS4_5SM1004TMEM4LOAD26SM100_TMEM_LOAD_32dp32b16xESZ_NS10_INS11_ILi1ELi4ELi3EEES14_NSS_INS5_IJS15_SF_EEENS5_IJSF_SB_EEEEEEENS4_39AutoVectorizingCopyWithAssumedAlignmentILi128EEENS4_14SM90_TMA_STOREES1Y_S20_S20_EEEvvEEEEvNT_6ParamsE)
        /*0044*/ 	.word	0x00000000
.L_29:


//--------------------- .nv.compat                --------------------------
	.section	.nv.compat,"",@"SHT_CUDA_COMPAT_INFO"
	.align	4
        /*0000*/ 	.byte	0x02, 0x09, 0x01, 0x00, 0x02, 0x02, 0x02, 0x00, 0x02, 0x05, 0x05, 0x00, 0x03, 0x07, 0x01, 0x01
        /*0010*/ 	.byte	0x02, 0x03, 0x01, 0x00, 0x02, 0x06, 0x01, 0x00, 0x04, 0x0b, 0x08, 0x00, 0x09, 0x00, 0x00, 0x00
        /*0020*/ 	.byte	0x00, 0x00, 0x00, 0x00


//--------------------- .nv.info._ZN7cutlass13device_kernelINS_4gemm6kernel13GemmUniversalIN4cute5tupleIJiiiiEEENS1_10collective13CollectiveMmaINS1_35MainloopSm100TmaUmmaWarpSpecializedILi24ELi2ELi4ENS5_IJNS4_1CILi1EEESB_SB_EEEEENS5_IJNSA_ILi128EEENSA_ILi16EEENSA_ILi32EEEEEENS_10bfloat16_tENS5_IJlSB_lEEESI_SJ_NS4_8TiledMMAINS4_8MMA_AtomIJNS4_20SM100_MMA_F16BF16_SSISI_SI_fLi128ELi16ELNS4_4UMMA5MajorE0ELSO_0ELNSN_7ScaleInE0ELSP_0EEEEEENS4_6LayoutISC_NS5_IJNSA_ILi0EEEST_ST_EEEEENS5_IJNS4_10UnderscoreESW_SW_EEEEENS4_13SM90_TMA_LOADENS4_14ComposedLayoutINS4_7SwizzleILi2ELi4ELi3EEENS4_18smem_ptr_flag_bitsILi16EEENSS_INS5_IJNSA_ILi8EEESG_EEENS5_IJSG_SB_EEEEEEEvNS4_8identityESZ_S19_vS1A_EENS_8epilogue10collective18CollectiveEpilogueINS1C_23Sm100TmaWarpSpecializedILi2ELi1ELi16ELb1ELb0EEEJSH_NS5_IJNSS_ISE_SB_EENSS_ISF_SB_EEEEESI_SJ_SI_SJ_NS1C_6fusion15FusionCallbacksIS1G_NS1K_17LinearCombinationISI_fSI_fLNS_15FloatRoundStyleE2EEESH_S1J_JEEENS4_5SM1004TMEM4LOAD26SM100_TMEM_LOAD_32dp32b16xESZ_NS10_INS11_ILi1ELi4ELi3EEES14_NSS_INS5_IJS15_SF_EEENS5_IJSF_SB_EEEEEEENS4_39AutoVectorizingCopyWithAssumedAlignmentILi128EEENS4_14SM90_TMA_STOREES1Y_S20_S20_EEEvvEEEEvNT_6ParamsE --------------------------
	.section	.nv.info._ZN7cutlass13device_kernelINS_4gemm6kernel13GemmUniversalIN4cute5tupleIJiiiiEEENS1_10collective13CollectiveMmaINS1_35MainloopSm100TmaUmmaWarpSpecializedILi24ELi2ELi4ENS5_IJNS4_1CILi1EEESB_SB_EEEEENS5_IJNSA_ILi128EEENSA_ILi16EEENSA_ILi32EEEEEENS_10bfloat16_tENS5_IJlSB_lEEESI_SJ_NS4_8TiledMMAINS4_8MMA_AtomIJNS4_20SM100_MMA_F16BF16_SSISI_SI_fLi128ELi16ELNS4_4UMMA5MajorE0ELSO_0ELNSN_7ScaleInE0ELSP_0EEEEEENS4_6LayoutISC_NS5_IJNSA_ILi0EEEST_ST_EEEEENS5_IJNS4_10UnderscoreESW_SW_EEEEENS4_13SM90_TMA_LOADENS4_14ComposedLayoutINS4_7SwizzleILi2ELi4ELi3EEENS4_18smem_ptr_flag_bitsILi16EEENSS_INS5_IJNSA_ILi8EEESG_EEENS5_IJSG_SB_EEEEEEEvNS4_8identityESZ_S19_vS1A_EENS_8epilogue10collective18CollectiveEpilogueINS1C_23Sm100TmaWarpSpecializedILi2ELi1ELi16ELb1ELb0EEEJSH_NS5_IJNSS_ISE_SB_EENSS_ISF_SB_EEEEESI_SJ_SI_SJ_NS1C_6fusion15FusionCallbacksIS1G_NS1K_17LinearCombinationISI_fSI_fLNS_15FloatRoundStyleE2EEESH_S1J_JEEENS4_5SM1004TMEM4LOAD26SM100_TMEM_LOAD_32dp32b16xESZ_NS10_INS11_ILi1ELi4ELi3EEES14_NSS_INS5_IJS15_SF_EEENS5_IJSF_SB_EEEEEEENS4_39AutoVectorizingCopyWithAssumedAlignmentILi128EEENS4_14SM90_TMA_STOREES1Y_S20_S20_EEEvvEEEEvNT_6ParamsE,"",@"SHT_CUDA_INFO"
	.sectionflags	@""
	.align	4


	//----- nvinfo : EIATTR_CUDA_API_VERSION
	.align		4
        /*0000*/ 	.byte	0x04, 0x37
        /*0002*/ 	.short	(.L_31 - .L_30)
.L_30:
        /*0004*/ 	.word	0x00000082


	//----- nvinfo : EIATTR_KPARAM_INFO
	.align		4
.L_31:
        /*0008*/ 	.byte	0x04, 0x17
        /*000a*/ 	.short	(.L_33 - .L_32)
.L_32:
        /*000c*/ 	.word	0x00000000
        /*0010*/ 	.short	0x0000
        /*0012*/ 	.short	0x0000
        /*0014*/ 	.byte	0x00, 0xf0, 0x01, 0x20


	//----- nvinfo : EIATTR_AT_ENTRY_FRAGMENTS
	.align		4
.L_33:
        /*0018*/ 	.byte	0x04, 0x4f
        /*001a*/ 	.short	(.L_35 - .L_34)


	//   ....[0]....
.L_34:
        /*001c*/ 	.word	0x00000006


	//----- nvinfo : EIATTR_RESERVED_SMEM_USED
	.align		4
.L_35:
        /*0020*/ 	.byte	0x01, 0x41
	.zero		2


	//----- nvinfo : EIATTR_SPARSE_MMA_MASK
	.align		4
        /*0024*/ 	.byte	0x03, 0x50
        /*0026*/ 	.short	0x0000


	//----- nvinfo : EIATTR_TCGEN05_1CTA_USED
	.align		4
        /*0028*/ 	.byte	0x01, 0x51
	.zero		2


	//----- nvinfo : EIATTR_MAXREG_COUNT
	.align		4
        /*002c*/ 	.byte	0x03, 0x1b
        /*002e*/ 	.short	0x00ff


	//----- nvinfo : EIATTR_NUM_BARRIERS
	.align		4
        /*0030*/ 	.byte	0x02, 0x4c
        /*0032*/ 	.byte	0x07
	.zero		1


	//----- nvinfo : EIATTR_EXTERNS
	.align		4
        /*0034*/ 	.byte	0x04, 0x0f
        /*0036*/ 	.short	(.L_37 - .L_36)


	//   ....[0]....
	.align		4
.L_36:
        /*0038*/ 	.word	index@(__assertfail)


	//----- nvinfo : EIATTR_MERCURY_ISA_VERSION
	.align		4
.L_37:
        /*003c*/ 	.byte	0x03, 0x5f
        /*003e*/ 	.short	0x0101


	//----- nvinfo : EIATTR_INT_WARP_WIDE_INSTR_OFFSETS
	.align		4
        /*0040*/ 	.byte	0x04, 0x31
        /*0042*/ 	.short	(.L_39 - .L_38)


	//   ....[0]....
.L_38:
        /*0044*/ 	.word	0x00002060


	//   ....[1]....
        /*0048*/ 	.word	0x00004510


	//   ....[2]....
        /*004c*/ 	.word	0x00004530


	//   ....[3]....
        /*0050*/ 	.word	0x00004560


	//   ....[4]....
        /*0054*/ 	.word	0x00004f60


	//   ....[5]....
        /*0058*/ 	.word	0x000050a0


	//----- nvinfo : EIATTR_COOP_GROUP_MASK_REGIDS
	.align		4
.L_39:
        /*005c*/ 	.byte	0x04, 0x29
        /*005e*/ 	.short	(.L_41 - .L_40)


	//   ....[0]....
.L_40:
        /*0060*/ 	.word	0xffffffff


	//   ....[1]....
        /*0064*/ 	.word	0xffffffff


	//   ....[2]....
        /*0068*/ 	.word	0xffffffff


	//   ....[3]....
        /*006c*/ 	.word	0xffffffff


	//   ....[4]....
        /*0070*/ 	.word	0xffffffff


	//   ....[5]....
        /*0074*/ 	.word	0xffffffff


	//   ....[6]....
        /*0078*/ 	.word	0xffffffff


	//   ....[7]....
        /*007c*/ 	.word	0xffffffff


	//   ....[8]....
        /*0080*/ 	.word	0xffffffff


	//   ....[9]....
        /*0084*/ 	.word	0xffffffff


	//   ....[10]....
        /*0088*/ 	.word	0xffffffff


	//   ....[11]....
        /*008c*/ 	.word	0xffffffff


	//   ....[12]....
        /*0090*/ 	.word	0xffffffff


	//----- nvinfo : EIATTR_COOP_GROUP_INSTR_OFFSETS
	.align		4
.L_41:
        /*0094*/ 	.byte	0x04, 0x28
        /*0096*/ 	.short	(.L_43 - .L_42)


	//   ....[0]....
.L_42:
        /*0098*/ 	.word	0x00000090


	//   ....[1]....
        /*009c*/ 	.word	0x000004d0


	//   ....[2]....
        /*00a0*/ 	.word	0x000008f0


	//   ....[3]....
        /*00a4*/ 	.word	0x00000a50


	//   ....[4]....
        /*00a8*/ 	.word	0x00000b50


	//   ....[5]....
        /*00ac*/ 	.word	0x00000cc0


	//   ....[6]....
        /*00b0*/ 	.word	0x00000e60


	//   ....[7]....
        /*00b4*/ 	.word	0x00001f40


	//   ....[8]....
        /*00b8*/ 	.word	0x00003860


	//   ....[9]....
        /*00bc*/ 	.word	0x00003a70


	//   ....[10]....
        /*00c0*/ 	.word	0x00003aa0


	//   ....[11]....
        /*00c4*/ 	.word	0x000043f0


	//   ....[12]....
        /*00c8*/ 	.word	0x00004620


	//----- nvinfo : EIATTR_VRC_CTA_INIT_COUNT
	.align		4
.L_43:
        /*00cc*/ 	.byte	0x02, 0x4a
        /*00ce*/ 	.byte	0x80
	.zero		1


	//----- nvinfo : EIATTR_SYSCALL_OFFSETS
	.align		4
        /*00d0*/ 	.byte	0x04, 0x46
        /*00d2*/ 	.short	(.L_45 - .L_44)


	//   ....[0]....
.L_44:
        /*00d4*/ 	.word	0x00005b30


	//   ....[1]....
        /*00d8*/ 	.word	0x00005c20


	//   ....[2]....
        /*00dc*/ 	.word	0x00006330


	//----- nvinfo : EIATTR_MBARRIER_INSTR_OFFSETS
	.align		4
.L_45:
        /*00e0*/ 	.byte	0x04, 0x39
        /*00e2*/ 	.short	(.L_47 - .L_46)


	//   ....[0]....
.L_46:
        /*00e4*/ 	.word	0x000005d0
        /*00e8*/ 	.word	0x000000ff
        /*00ec*/ 	.word	0x00000000
        /*00f0*/ 	.short	0x0100
        /*00f2*/ 	.byte	0x05
	.zero		1


	//   ....[1]....
        /*00f4*/ 	.word	0x000005e0
        /*00f8*/ 	.word	0x000000ff
        /*00fc*/ 	.word	0x000000c0
        /*0100*/ 	.short	0x0100
        /*0102*/ 	.byte	0x05
	.zero		1


	//   ....[2]....
        /*0104*/ 	.word	0x000005f0
        /*0108*/ 	.word	0x000000ff
        /*010c*/ 	.word	0x00000008
        /*0110*/ 	.short	0x0100
        /*0112*/ 	.byte	0x05
	.zero		1


	//   ....[3]....
        /*0114*/ 	.word	0x00000600
        /*0118*/ 	.word	0x000000ff
        /*011c*/ 	.word	0x000000c8
        /*0120*/ 	.short	0x0100
        /*0122*/ 	.byte	0x05
	.zero		1


	//   ....[4]....
        /*0124*/ 	.word	0x00000610
        /*0128*/ 	.word	0x000000ff
        /*012c*/ 	.word	0x00000010
        /*0130*/ 	.short	0x0100
        /*0132*/ 	.byte	0x05
	.zero		1


	//   ....[5]....
        /*0134*/ 	.word	0x00000620
        /*0138*/ 	.word	0x000000ff
        /*013c*/ 	.word	0x000000d0
        /*0140*/ 	.short	0x0100
        /*0142*/ 	.byte	0x05
	.zero		1


	//   ....[6]....
        /*0144*/ 	.word	0x00000630
        /*0148*/ 	.word	0x000000ff
        /*014c*/ 	.word	0x00000018
        /*0150*/ 	.short	0x0100
        /*0152*/ 	.byte	0x05
	.zero		1


	//   ....[7]....
        /*0154*/ 	.word	0x00000640
        /*0158*/ 	.word	0x000000ff
        /*015c*/ 	.word	0x000000d8
        /*0160*/ 	.short	0x0100
        /*0162*/ 	.byte	0x05
	.zero		1


	//   ....[8]....
        /*0164*/ 	.word	0x00000650
        /*0168*/ 	.word	0x000000ff
        /*016c*/ 	.word	0x00000020
        /*0170*/ 	.short	0x0100
        /*0172*/ 	.byte	0x05
	.zero		1


	//   ....[9]....
        /*0174*/ 	.word	0x00000660
        /*0178*/ 	.word	0x000000ff
        /*017c*/ 	.word	0x000000e0
        /*0180*/ 	.short	0x0100
        /*0182*/ 	.byte	0x05
	.zero		1


	//   ....[10]....
        /*0184*/ 	.word	0x00000670
        /*0188*/ 	.word	0x000000ff
        /*018c*/ 	.word	0x00000028
        /*0190*/ 	.short	0x0100
        /*0192*/ 	.byte	0x05
	.zero		1


	//   ....[11]....
        /*0194*/ 	.word	0x00000680
        /*0198*/ 	.word	0x000000ff
        /*019c*/ 	.word	0x000000e8
        /*01a0*/ 	.short	0x0100
        /*01a2*/ 	.byte	0x05
	.zero		1


	//   ....[12]....
        /*01a4*/ 	.word	0x00000690
        /*01a8*/ 	.word	0x000000ff
        /*01ac*/ 	.word	0x00000030
        /*01b0*/ 	.short	0x0100
        /*01b2*/ 	.byte	0x05
	.zero		1


	//   ....[13]....
        /*01b4*/ 	.word	0x000006a0
        /*01b8*/ 	.word	0x000000ff
        /*01bc*/ 	.word	0x000000f0
        /*01c0*/ 	.short	0x0100
        /*01c2*/ 	.byte	0x05
	.zero		1


	//   ....[14]....
        /*01c4*/ 	.word	0x000006b0
        /*01c8*/ 	.word	0x000000ff
        /*01cc*/ 	.word	0x00000038
        /*01d0*/ 	.short	0x0100
        /*01d2*/ 	.byte	0x05
	.zero		1


	//   ....[15]....
        /*01d4*/ 	.word	0x000006c0
        /*01d8*/ 	.word	0x000000ff
        /*01dc*/ 	.word	0x000000f8
        /*01e0*/ 	.short	0x0100
        /*01e2*/ 	.byte	0x05
	.zero		1


	//   ....[16]....
        /*01e4*/ 	.word	0x000006d0
        /*01e8*/ 	.word	0x000000ff
        /*01ec*/ 	.word	0x00000040
        /*01f0*/ 	.short	0x0100
        /*01f2*/ 	.byte	0x05
	.zero		1


	//   ....[17]....
        /*01f4*/ 	.word	0x000006e0
        /*01f8*/ 	.word	0x000000ff
        /*01fc*/ 	.word	0x00000100
        /*0200*/ 	.short	0x0100
        /*0202*/ 	.byte	0x05
	.zero		1


	//   ....[18]....
        /*0204*/ 	.word	0x000006f0
        /*0208*/ 	.word	0x000000ff
        /*020c*/ 	.word	0x00000048
        /*0210*/ 	.short	0x0100
        /*0212*/ 	.byte	0x05
	.zero		1


	//   ....[19]....
        /*0214*/ 	.word	0x00000700
        /*0218*/ 	.word	0x000000ff
        /*021c*/ 	.word	0x00000108
        /*0220*/ 	.short	0x0100
        /*0222*/ 	.byte	0x05
	.zero		1


	//   ....[20]....
        /*0224*/ 	.word	0x00000710
        /*0228*/ 	.word	0x000000ff
        /*022c*/ 	.word	0x00000050
        /*0230*/ 	.short	0x0100
        /*0232*/ 	.byte	0x05
	.zero		1


	//   ....[21]....
        /*0234*/ 	.word	0x00000720
        /*0238*/ 	.word	0x000000ff
        /*023c*/ 	.word	0x00000110
        /*0240*/ 	.short	0x0100
        /*0242*/ 	.byte	0x05
	.zero		1


	//   ....[22]....
        /*0244*/ 	.word	0x00000730
        /*0248*/ 	.word	0x000000ff
        /*024c*/ 	.word	0x00000058
        /*0250*/ 	.short	0x0100
        /*0252*/ 	.byte	0x05
	.zero		1


	//   ....[23]....
        /*0254*/ 	.word	0x00000740
        /*0258*/ 	.word	0x000000ff
        /*025c*/ 	.word	0x00000118
        /*0260*/ 	.short	0x0100
        /*0262*/ 	.byte	0x05
	.zero		1


	//   ....[24]....
        /*0264*/ 	.word	0x00000750
        /*0268*/ 	.word	0x000000ff
        /*026c*/ 	.word	0x00000060
        /*0270*/ 	.short	0x0100
        /*0272*/ 	.byte	0x05
	.zero		1


	//   ....[25]....
        /*0274*/ 	.word	0x00000760
        /*0278*/ 	.word	0x000000ff
        /*027c*/ 	.word	0x00000120
        /*0280*/ 	.short	0x0100
        /*0282*/ 	.byte	0x05
	.zero		1


	//   ....[26]....
        /*0284*/ 	.word	0x00000770
        /*0288*/ 	.word	0x000000ff
        /*028c*/ 	.word	0x00000068
        /*0290*/ 	.short	0x0100
        /*0292*/ 	.byte	0x05
	.zero		1


	//   ....[27]....
        /*0294*/ 	.word	0x00000780
        /*0298*/ 	.word	0x000000ff
        /*029c*/ 	.word	0x00000128
        /*02a0*/ 	.short	0x0100
        /*02a2*/ 	.byte	0x05
	.zero		1


	//   ....[28]....
        /*02a4*/ 	.word	0x00000790
        /*02a8*/ 	.word	0x000000ff
        /*02ac*/ 	.word	0x00000070
        /*02b0*/ 	.short	0x0100
        /*02b2*/ 	.byte	0x05
	.zero		1


	//   ....[29]....
        /*02b4*/ 	.word	0x000007a0
        /*02b8*/ 	.word	0x000000ff
        /*02bc*/ 	.word	0x00000130
        /*02c0*/ 	.short	0x0100
        /*02c2*/ 	.byte	0x05
	.zero		1


	//   ....[30]....
        /*02c4*/ 	.word	0x000007b0
        /*02c8*/ 	.word	0x000000ff
        /*02cc*/ 	.word	0x00000078
        /*02d0*/ 	.short	0x0100
        /*02d2*/ 	.byte	0x05
	.zero		1


	//   ....[31]....
        /*02d4*/ 	.word	0x000007c0
        /*02d8*/ 	.word	0x000000ff
        /*02dc*/ 	.word	0x00000138
        /*02e0*/ 	.short	0x0100
        /*02e2*/ 	.byte	0x05
	.zero		1


	//   ....[32]....
        /*02e4*/ 	.word	0x000007d0
        /*02e8*/ 	.word	0x000000ff
        /*02ec*/ 	.word	0x00000080
        /*02f0*/ 	.short	0x0100
        /*02f2*/ 	.byte	0x05
	.zero		1


	//   ....[33]....
        /*02f4*/ 	.word	0x000007e0
        /*02f8*/ 	.word	0x000000ff
        /*02fc*/ 	.word	0x00000140
        /*0300*/ 	.short	0x0100
        /*0302*/ 	.byte	0x05
	.zero		1


	//   ....[34]....
        /*0304*/ 	.word	0x000007f0
        /*0308*/ 	.word	0x000000ff
        /*030c*/ 	.word	0x00000088
        /*0310*/ 	.short	0x0100
        /*0312*/ 	.byte	0x05
	.zero		1


	//   ....[35]....
        /*0314*/ 	.word	0x00000800
        /*0318*/ 	.word	0x000000ff
        /*031c*/ 	.word	0x00000148
        /*0320*/ 	.short	0x0100
        /*0322*/ 	.byte	0x05
	.zero		1


	//   ....[36]....
        /*0324*/ 	.word	0x00000810
        /*0328*/ 	.word	0x000000ff
        /*032c*/ 	.word	0x00000090
        /*0330*/ 	.short	0x0100
        /*0332*/ 	.byte	0x05
	.zero		1


	//   ....[37]....
        /*0334*/ 	.word	0x00000820
        /*0338*/ 	.word	0x000000ff
        /*033c*/ 	.word	0x00000150
        /*0340*/ 	.short	0x0100
        /*0342*/ 	.byte	0x05
	.zero		1


	//   ....[38]....
        /*0344*/ 	.word	0x00000830
        /*0348*/ 	.word	0x000000ff
        /*034c*/ 	.word	0x00000098
        /*0350*/ 	.short	0x0100
        /*0352*/ 	.byte	0x05
	.zero		1


	//   ....[39]....
        /*0354*/ 	.word	0x00000840
        /*0358*/ 	.word	0x000000ff
        /*035c*/ 	.word	0x00000158
        /*0360*/ 	.short	0x0100
        /*0362*/ 	.byte	0x05
	.zero		1


	//   ....[40]....
        /*0364*/ 	.word	0x00000850
        /*0368*/ 	.word	0x000000ff
        /*036c*/ 	.word	0x000000a0
        /*0370*/ 	.short	0x0100
        /*0372*/ 	.byte	0x05
	.zero		1


	//   ....[41]....
        /*0374*/ 	.word	0x00000860
        /*0378*/ 	.word	0x000000ff
        /*037c*/ 	.word	0x00000160
        /*0380*/ 	.short	0x0100
        /*0382*/ 	.byte	0x05
	.zero		1


	//   ....[42]....
        /*0384*/ 	.word	0x00000870
        /*0388*/ 	.word	0x000000ff
        /*038c*/ 	.word	0x000000a8
        /*0390*/ 	.short	0x0100
        /*0392*/ 	.byte	0x05
	.zero		1


	//   ....[43]....
        /*0394*/ 	.word	0x00000880
        /*0398*/ 	.word	0x000000ff
        /*039c*/ 	.word	0x00000168
        /*03a0*/ 	.short	0x0100
        /*03a2*/ 	.byte	0x05
	.zero		1


	//   ....[44]....
        /*03a4*/ 	.word	0x00000890
        /*03a8*/ 	.word	0x000000ff
        /*03ac*/ 	.word	0x000000b0
        /*03b0*/ 	.short	0x0100
        /*03b2*/ 	.byte	0x05
	.zero		1


	//   ....[45]....
        /*03b4*/ 	.word	0x000008a0
        /*03b8*/ 	.word	0x000000ff
        /*03bc*/ 	.word	0x00000170
        /*03c0*/ 	.short	0x0100
        /*03c2*/ 	.byte	0x05
	.zero		1


	//   ....[46]....
        /*03c4*/ 	.word	0x000008b0
        /*03c8*/ 	.word	0x000000ff
        /*03cc*/ 	.word	0x000000b8
        /*03d0*/ 	.short	0x0100
        /*03d2*/ 	.byte	0x05
	.zero		1


	//   ....[47]....
        /*03d4*/ 	.word	0x000008c0
        /*03d8*/ 	.word	0x000000ff
        /*03dc*/ 	.word	0x00000178
        /*03e0*/ 	.short	0x0100
        /*03e2*/ 	.byte	0x05
	.zero		1


	//   ....[48]....
        /*03e4*/ 	.word	0x00000a00
        /*03e8*/ 	.word	0x000000ff
        /*03ec*/ 	.word	0x00000180
        /*03f0*/ 	.short	0x0100
        /*03f2*/ 	.byte	0x07
	.zero		1


	//   ....[49]....
        /*03f4*/ 	.word	0x00000a10
        /*03f8*/ 	.word	0x000000ff
        /*03fc*/ 	.word	0x00000190
        /*0400*/ 	.short	0x0100
        /*0402*/ 	.byte	0x07
	.zero		1


	//   ....[50]....
        /*0404*/ 	.word	0x00000a20
        /*0408*/ 	.word	0x000000ff
        /*040c*/ 	.word	0x00000188
        /*0410*/ 	.short	0x0100
        /*0412*/ 	.byte	0x07
	.zero		1


	//   ....[51]....
        /*0414*/ 	.word	0x00000a30
        /*0418*/ 	.word	0x000000ff
        /*041c*/ 	.word	0x00000198
        /*0420*/ 	.short	0x0100
        /*0422*/ 	.byte	0x07
	.zero		1


	//   ....[52]....
        /*0424*/ 	.word	0x00000b20
        /*0428*/ 	.word	0x000000ff
        /*042c*/ 	.word	0x000001a0
        /*0430*/ 	.short	0x0100
        /*0432*/ 	.byte	0x05
	.zero		1


	//   ....[53]....
        /*0434*/ 	.word	0x00000b30
        /*0438*/ 	.word	0x000000ff
        /*043c*/ 	.word	0x000001a8
        /*0440*/ 	.short	0x0100
        /*0442*/ 	.byte	0x05
	.zero		1


	//   ....[54]....
        /*0444*/ 	.word	0x00000c70
        /*0448*/ 	.word	0x000000ff
        /*044c*/ 	.word	0x000001b0
        /*0450*/ 	.short	0x0100
        /*0452*/ 	.byte	0x05
	.zero		1


	//   ....[55]....
        /*0454*/ 	.word	0x00000c80
        /*0458*/ 	.word	0x000000ff
        /*045c*/ 	.word	0x000001c0
        /*0460*/ 	.short	0x0100
        /*0462*/ 	.byte	0x05
	.zero		1


	//   ....[56]....
        /*0464*/ 	.word	0x00000c90
        /*0468*/ 	.word	0x000000ff
        /*046c*/ 	.word	0x000001b8
        /*0470*/ 	.short	0x0100
        /*0472*/ 	.byte	0x05
	.zero		1


	//   ....[57]....
        /*0474*/ 	.word	0x00000ca0
        /*0478*/ 	.word	0x000000ff
        /*047c*/ 	.word	0x000001c8
        /*0480*/ 	.short	0x0100
        /*0482*/ 	.byte	0x05
	.zero		1


	//   ....[58]....
        /*0484*/ 	.word	0x00000dd0
        /*0488*/ 	.word	0x000000ff
        /*048c*/ 	.word	0x000001d0
        /*0490*/ 	.short	0x0100
        /*0492*/ 	.byte	0x07
	.zero		1


	//   ....[59]....
        /*0494*/ 	.word	0x00000de0
        /*0498*/ 	.word	0x000000ff
        /*049c*/ 	.word	0x000001f0
        /*04a0*/ 	.short	0x0100
        /*04a2*/ 	.byte	0x07
	.zero		1


	//   ....[60]....
        /*04a4*/ 	.word	0x00000df0
        /*04a8*/ 	.word	0x000000ff
        /*04ac*/ 	.word	0x000001d8
        /*04b0*/ 	.short	0x0100
        /*04b2*/ 	.byte	0x07
	.zero		1


	//   ....[61]....
        /*04b4*/ 	.word	0x00000e00
        /*04b8*/ 	.word	0x000000ff
        /*04bc*/ 	.word	0x000001f8
        /*04c0*/ 	.short	0x0100
        /*04c2*/ 	.byte	0x07
	.zero		1


	//   ....[62]....
        /*04c4*/ 	.word	0x00000e10
        /*04c8*/ 	.word	0x000000ff
        /*04cc*/ 	.word	0x000001e0
        /*04d0*/ 	.short	0x0100
        /*04d2*/ 	.byte	0x07
	.zero		1


	//   ....[63]....
        /*04d4*/ 	.word	0x00000e20
        /*04d8*/ 	.word	0x000000ff
        /*04dc*/ 	.word	0x00000200
        /*04e0*/ 	.short	0x0100
        /*04e2*/ 	.byte	0x07
	.zero		1


	//   ....[64]....
        /*04e4*/ 	.word	0x00000e30
        /*04e8*/ 	.word	0x000000ff
        /*04ec*/ 	.word	0x000001e8
        /*04f0*/ 	.short	0x0100
        /*04f2*/ 	.byte	0x07
	.zero		1


	//   ....[65]....
        /*04f4*/ 	.word	0x00000e40
        /*04f8*/ 	.word	0x000000ff
        /*04fc*/ 	.word	0x00000208
        /*0500*/ 	.short	0x0100
        /*0502*/ 	.byte	0x07
	.zero		1


	//   ....[66]....
        /*0504*/ 	.word	0x00000f30
        /*0508*/ 	.word	0x000000ff
        /*050c*/ 	.word	0x00000210
        /*0510*/ 	.short	0x0100
        /*0512*/ 	.byte	0x05
	.zero		1


	//   ....[67]....
        /*0514*/ 	.word	0x00000f40
        /*0518*/ 	.word	0x000000ff
        /*051c*/ 	.word	0x00000220
        /*0520*/ 	.short	0x0100
        /*0522*/ 	.byte	0x05
	.zero		1


	//   ....[68]....
        /*0524*/ 	.word	0x00000f50
        /*0528*/ 	.word	0x000000ff
        /*052c*/ 	.word	0x00000218
        /*0530*/ 	.short	0x0100
        /*0532*/ 	.byte	0x05
	.zero		1


	//   ....[69]....
        /*0534*/ 	.word	0x00000f60
        /*0538*/ 	.word	0x000000ff
        /*053c*/ 	.word	0x00000228
        /*0540*/ 	.short	0x0100
        /*0542*/ 	.byte	0x05
	.zero		1


	//   ....[70]....
        /*0544*/ 	.word	0x00001840
        /*0548*/ 	.word	0x00000003
        /*054c*/ 	.word	0x00000220
        /*0550*/ 	.short	0x010a
        /*0552*/ 	.byte	0xff
	.zero		1


	//   ....[71]....
        /*0554*/ 	.word	0x00001870
        /*0558*/ 	.word	0x00000003
        /*055c*/ 	.word	0x00000210
        /*0560*/ 	.short	0x0101
        /*0562*/ 	.byte	0xff
	.zero		1


	//   ....[72]....
        /*0564*/ 	.word	0x00001940
        /*0568*/ 	.word	0x000000ff
        /*056c*/ 	.word	0x000000c0
        /*0570*/ 	.short	0x010a
        /*0572*/ 	.byte	0x08
	.zero		1


	//   ....[73]....
        /*0574*/ 	.word	0x000019e0
        /*0578*/ 	.word	0x000000ff
        /*057c*/ 	.word	0x000000c0
        /*0580*/ 	.short	0x010a
        /*0582*/ 	.byte	0x21
	.zero		1


	//   ....[74]....
        /*0584*/ 	.word	0x00001b30
        /*0588*/ 	.word	0x000000ff
        /*058c*/ 	.word	0x000000c0
        /*0590*/ 	.short	0x010a
        /*0592*/ 	.byte	0x08
	.zero		1


	//   ....[75]....
        /*0594*/ 	.word	0x00001c40
        /*0598*/ 	.word	0x000000ff
        /*059c*/ 	.word	0x000001a8
        /*05a0*/ 	.short	0x0101
        /*05a2*/ 	.byte	0x04
	.zero		1


	//   ....[76]....
        /*05a4*/ 	.word	0x00001c60
        /*05a8*/ 	.word	0x000000ff
        /*05ac*/ 	.word	0x000000c0
        /*05b0*/ 	.short	0x010a
        /*05b2*/ 	.byte	0x08
	.zero		1


	//   ....[77]....
        /*05b4*/ 	.word	0x00001ce0
        /*05b8*/ 	.word	0x000000ff
        /*05bc*/ 	.word	0x000000c0
        /*05c0*/ 	.short	0x010a
        /*05c2*/ 	.byte	0x11
	.zero		1


	//   ....[78]....
        /*05c4*/ 	.word	0x00001e30
        /*05c8*/ 	.word	0x000000ff
        /*05cc*/ 	.word	0x000000c0
        /*05d0*/ 	.short	0x010a
        /*05d2*/ 	.byte	0x08
	.zero		1


	//   ....[79]....
        /*05d4*/ 	.word	0x00001f70
        /*05d8*/ 	.word	0x00000002
        /*05dc*/ 	.word	0x000001b0
        /*05e0*/ 	.short	0x010a
        /*05e2*/ 	.byte	0xff
	.zero		1


	//   ....[80]....
        /*05e4*/ 	.word	0x00002030
        /*05e8*/ 	.word	0x00000002
        /*05ec*/ 	.word	0x00000000
        /*05f0*/ 	.short	0x0101
        /*05f2*/ 	.byte	0xff
	.zero		1


	//   ....[81]....
        /*05f4*/ 	.word	0x00002590
        /*05f8*/ 	.word	0x000000ff
        /*05fc*/ 	.word	0x00000000
        /*0600*/ 	.short	0x010a
        /*0602*/ 	.byte	0x05
	.zero		1


	//   ....[82]....
        /*0604*/ 	.word	0x00002620
        /*0608*/ 	.word	0x000000ff
        /*060c*/ 	.word	0x00000000
        /*0610*/ 	.short	0x010a
        /*0612*/ 	.byte	0x05
	.zero		1


	//   ....[83]....
        /*0614*/ 	.word	0x000026b0
        /*0618*/ 	.word	0x000000ff
        /*061c*/ 	.word	0x00000000
        /*0620*/ 	.short	0x010a
        /*0622*/ 	.byte	0x05
	.zero		1


	//   ....[84]....
        /*0624*/ 	.word	0x00002740
        /*0628*/ 	.word	0x000000ff
        /*062c*/ 	.word	0x00000000
        /*0630*/ 	.short	0x010a
        /*0632*/ 	.byte	0x05
	.zero		1


	//   ....[85]....
        /*0634*/ 	.word	0x000027d0
        /*0638*/ 	.word	0x000000ff
        /*063c*/ 	.word	0x00000000
        /*0640*/ 	.short	0x010a
        /*0642*/ 	.byte	0x05
	.zero		1


	//   ....[86]....
        /*0644*/ 	.word	0x00002860
        /*0648*/ 	.word	0x000000ff
        /*064c*/ 	.word	0x00000000
        /*0650*/ 	.short	0x010a
        /*0652*/ 	.byte	0x05
	.zero		1


	//   ....[87]....
        /*0654*/ 	.word	0x000028f0
        /*0658*/ 	.word	0x000000ff
        /*065c*/ 	.word	0x00000000
        /*0660*/ 	.short	0x010a
        /*0662*/ 	.byte	0x05
	.zero		1


	//   ....[88]....
        /*0664*/ 	.word	0x00002980
        /*0668*/ 	.word	0x000000ff
        /*066c*/ 	.word	0x00000000
        /*0670*/ 	.short	0x010a
        /*0672*/ 	.byte	0x05
	.zero		1


	//   ....[89]....
        /*0674*/ 	.word	0x00002a10
        /*0678*/ 	.word	0x000000ff
        /*067c*/ 	.word	0x00000000
        /*0680*/ 	.short	0x010a
        /*0682*/ 	.byte	0x05
	.zero		1


	//   ....[90]....
        /*0684*/ 	.word	0x00002aa0
        /*0688*/ 	.word	0x000000ff
        /*068c*/ 	.word	0x00000000
        /*0690*/ 	.short	0x010a
        /*0692*/ 	.byte	0x05
	.zero		1


	//   ....[91]....
        /*0694*/ 	.word	0x00002b30
        /*0698*/ 	.word	0x000000ff
        /*069c*/ 	.word	0x00000000
        /*06a0*/ 	.short	0x010a
        /*06a2*/ 	.byte	0x05
	.zero		1


	//   ....[92]....
        /*06a4*/ 	.word	0x00002bc0
        /*06a8*/ 	.word	0x000000ff
        /*06ac*/ 	.word	0x00000000
        /*06b0*/ 	.short	0x010a
        /*06b2*/ 	.byte	0x05
	.zero		1


	//   ....[93]....
        /*06b4*/ 	.word	0x00002c50
        /*06b8*/ 	.word	0x000000ff
        /*06bc*/ 	.word	0x00000000
        /*06c0*/ 	.short	0x010a
        /*06c2*/ 	.byte	0x05
	.zero		1


	//   ....[94]....
        /*06c4*/ 	.word	0x00002ce0
        /*06c8*/ 	.word	0x000000ff
        /*06cc*/ 	.word	0x00000000
        /*06d0*/ 	.short	0x010a
        /*06d2*/ 	.byte	0x05
	.zero		1


	//   ....[95]....
        /*06d4*/ 	.word	0x00002d70
        /*06d8*/ 	.word	0x000000ff
        /*06dc*/ 	.word	0x00000000
        /*06e0*/ 	.short	0x010a
        /*06e2*/ 	.byte	0x05
	.zero		1


	//   ....[96]....
        /*06e4*/ 	.word	0x00002e00
        /*06e8*/ 	.word	0x000000ff
        /*06ec*/ 	.word	0x00000000
        /*06f0*/ 	.short	0x010a
        /*06f2*/ 	.byte	0x05
	.zero		1


	//   ....[97]....
        /*06f4*/ 	.word	0x00002e90
        /*06f8*/ 	.word	0x000000ff
        /*06fc*/ 	.word	0x00000000
        /*0700*/ 	.short	0x010a
        /*0702*/ 	.byte	0x05
	.zero		1


	//   ....[98]....
        /*0704*/ 	.word	0x00002f20
        /*0708*/ 	.word	0x000000ff
        /*070c*/ 	.word	0x00000000
        /*0710*/ 	.short	0x010a
        /*0712*/ 	.byte	0x05
	.zero		1


	//   ....[99]....
        /*0714*/ 	.word	0x00002fb0
        /*0718*/ 	.word	0x000000ff
        /*071c*/ 	.word	0x00000000
        /*0720*/ 	.short	0x010a
        /*0722*/ 	.byte	0x05
	.zero		1


	//   ....[100]....
        /*0724*/ 	.word	0x00003040
        /*0728*/ 	.word	0x000000ff
        /*072c*/ 	.word	0x00000000
        /*0730*/ 	.short	0x010a
        /*0732*/ 	.byte	0x05
	.zero		1


	//   ....[101]....
        /*0734*/ 	.word	0x000030d0
        /*0738*/ 	.word	0x000000ff
        /*073c*/ 	.word	0x00000000
        /*0740*/ 	.short	0x010a
        /*0742*/ 	.byte	0x05
	.zero		1


	//   ....[102]....
        /*0744*/ 	.word	0x00003160
        /*0748*/ 	.word	0x000000ff
        /*074c*/ 	.word	0x00000000
        /*0750*/ 	.short	0x010a
        /*0752*/ 	.byte	0x05
	.zero		1


	//   ....[103]....
        /*0754*/ 	.word	0x000031f0
        /*0758*/ 	.word	0x000000ff
        /*075c*/ 	.word	0x00000000
        /*0760*/ 	.short	0x010a
        /*0762*/ 	.byte	0x05
	.zero		1


	//   ....[104]....
        /*0764*/ 	.word	0x00003290
        /*0768*/ 	.word	0x00000000
        /*076c*/ 	.word	0x00000000
        /*0770*/ 	.short	0x010a
        /*0772*/ 	.byte	0xff
	.zero		1


	//   ....[105]....
        /*0774*/ 	.word	0x000033b0
        /*0778*/ 	.word	0x00000000
        /*077c*/ 	.word	0x00000210
        /*0780*/ 	.short	0x010a
        /*0782*/ 	.byte	0xff
	.zero		1


	//   ....[106]....
        /*0784*/ 	.word	0x00003410
        /*0788*/ 	.word	0x00000004
        /*078c*/ 	.word	0x00000000
        /*0790*/ 	.short	0x0101
        /*0792*/ 	.byte	0xff
	.zero		1


	//   ....[107]....
        /*0794*/ 	.word	0x00003430
        /*0798*/ 	.word	0x000000ff
        /*079c*/ 	.word	0x000001c0
        /*07a0*/ 	.short	0x010a
        /*07a2*/ 	.byte	0x05
	.zero		1


	//   ....[108]....
        /*07a4*/ 	.word	0x00003550
        /*07a8*/ 	.word	0x00000000
        /*07ac*/ 	.word	0x000001b0
        /*07b0*/ 	.short	0x010a
        /*07b2*/ 	.byte	0xff
	.zero		1


	//   ....[109]....
        /*07b4*/ 	.word	0x00003660
        /*07b8*/ 	.word	0x00000000
        /*07bc*/ 	.word	0x00000000
        /*07c0*/ 	.short	0x0101
        /*07c2*/ 	.byte	0xff
	.zero		1


	//   ....[110]....
        /*07c4*/ 	.word	0x000036f0
        /*07c8*/ 	.word	0x000000ff
        /*07cc*/ 	.word	0x000001c0
        /*07d0*/ 	.short	0x0106
        /*07d2*/ 	.byte	0x05
	.zero		1


	//   ....[111]....
        /*07d4*/ 	.word	0x00003710
        /*07d8*/ 	.word	0x000000ff
        /*07dc*/ 	.word	0x000001c0
        /*07e0*/ 	.short	0x010a
        /*07e2*/ 	.byte	0x05
	.zero		1


	//   ....[112]....
        /*07e4*/ 	.word	0x000037a0
        /*07e8*/ 	.word	0x000000ff
        /*07ec*/ 	.word	0x000001c0
        /*07f0*/ 	.short	0x0106
        /*07f2*/ 	.byte	0x04
	.zero		1


	//   ....[113]....
        /*07f4*/ 	.word	0x000037e0
        /*07f8*/ 	.word	0x00000000
        /*07fc*/ 	.word	0x000001c0
        /*0800*/ 	.short	0x010a
        /*0802*/ 	.byte	0xff
	.zero		1


	//   ....[114]....
        /*0804*/ 	.word	0x00003ce0
        /*0808*/ 	.word	0x00000000
        /*080c*/ 	.word	0x000001b0
        /*0810*/ 	.short	0x010a
        /*0812*/ 	.byte	0xff
	.zero		1


	//   ....[115]....
        /*0814*/ 	.word	0x00003df0
        /*0818*/ 	.word	0x00000003
        /*081c*/ 	.word	0x00000000
        /*0820*/ 	.short	0x0101
        /*0822*/ 	.byte	0xff
	.zero		1


	//   ....[116]....
        /*0824*/ 	.word	0x00003e00
        /*0828*/ 	.word	0x000000ff
        /*082c*/ 	.word	0x00000000
        /*0830*/ 	.short	0x010a
        /*0832*/ 	.byte	0x04
	.zero		1


	//   ....[117]....
        /*0834*/ 	.word	0x00003e20
        /*0838*/ 	.word	0x000000ff
        /*083c*/ 	.word	0x000001f0
        /*0840*/ 	.short	0x010a
        /*0842*/ 	.byte	0x08
	.zero		1


	//   ....[118]....
        /*0844*/ 	.word	0x00003ef0
        /*0848*/ 	.word	0x000000ff
        /*084c*/ 	.word	0x00000000
        /*0850*/ 	.short	0x010a
        /*0852*/ 	.byte	0x07
	.zero		1


	//   ....[119]....
        /*0854*/ 	.word	0x00004030
        /*0858*/ 	.word	0x000000ff
        /*085c*/ 	.word	0x00000000
        /*0860*/ 	.short	0x010a
        /*0862*/ 	.byte	0x04
	.zero		1


	//   ....[120]....
        /*0864*/ 	.word	0x00004220
        /*0868*/ 	.word	0x000000ff
        /*086c*/ 	.word	0x00000000
        /*0870*/ 	.short	0x010a
        /*0872*/ 	.byte	0x05
	.zero		1


	//   ....[121]....
        /*0874*/ 	.word	0x000042b0
        /*0878*/ 	.word	0x000000ff
        /*087c*/ 	.word	0x00000000
        /*0880*/ 	.short	0x010a
        /*0882*/ 	.byte	0x05
	.zero		1


	//   ....[122]....
        /*0884*/ 	.word	0x00004340
        /*0888*/ 	.word	0x000000ff
        /*088c*/ 	.word	0x00000000
        /*0890*/ 	.short	0x010a
        /*0892*/ 	.byte	0x05
	.zero		1


	//   ....[123]....
        /*0894*/ 	.word	0x000043d0
        /*0898*/ 	.word	0x000000ff
        /*089c*/ 	.word	0x00000000
        /*08a0*/ 	.short	0x010a
        /*08a2*/ 	.byte	0x07
	.zero		1


	//   ....[124]....
        /*08a4*/ 	.word	0x00004800
        /*08a8*/ 	.word	0x00000000
        /*08ac*/ 	.word	0x000001b0
        /*08b0*/ 	.short	0x010a
        /*08b2*/ 	.byte	0xff
	.zero		1


	//   ....[125]....
        /*08b4*/ 	.word	0x000048e0
        /*08b8*/ 	.word	0x00000000
        /*08bc*/ 	.word	0x00000000
        /*08c0*/ 	.short	0x0101
        /*08c2*/ 	.byte	0xff
	.zero		1


	//   ....[126]....
        /*08c4*/ 	.word	0x00004c00
        /*08c8*/ 	.word	0x000000ff
        /*08cc*/ 	.word	0x000001a8
        /*08d0*/ 	.short	0x010a
        /*08d2*/ 	.byte	0x07
	.zero		1


	//   ....[127]....
        /*08d4*/ 	.word	0x00004de0
        /*08d8*/ 	.word	0x000000ff
        /*08dc*/ 	.word	0x00000190
        /*08e0*/ 	.short	0x010a
        /*08e2*/ 	.byte	0x0d
	.zero		1


	//   ....[128]....
        /*08e4*/ 	.word	0x000050f0
        /*08e8*/ 	.word	0x000000ff
        /*08ec*/ 	.word	0x00000180
        /*08f0*/ 	.short	0x010b
        /*08f2*/ 	.byte	0x0d
	.zero		1


	//   ....[129]....
        /*08f4*/ 	.word	0x00005150
        /*08f8*/ 	.word	0x000000ff
        /*08fc*/ 	.word	0x00000000
        /*0900*/ 	.short	0x0101
        /*0902*/ 	.byte	0x0e
	.zero		1


	//   ....[130]....
        /*0904*/ 	.word	0x000051a0
        /*0908*/ 	.word	0x000000ff
        /*090c*/ 	.word	0x00000000
        /*0910*/ 	.short	0x010a
        /*0912*/ 	.byte	0x04
	.zero		1


	//   ....[131]....
        /*0914*/ 	.word	0x00005240
        /*0918*/ 	.word	0x00000000
        /*091c*/ 	.word	0x00000000
        /*0920*/ 	.short	0x010a
        /*0922*/ 	.byte	0xff
	.zero		1


	//   ....[132]....
        /*0924*/ 	.word	0x00005540
        /*0928*/ 	.word	0x00000000
        /*092c*/ 	.word	0x000001b0
        /*0930*/ 	.short	0x010a
        /*0932*/ 	.byte	0xff
	.zero		1


	//   ....[133]....
        /*0934*/ 	.word	0x00005650
        /*0938*/ 	.word	0x00000000
        /*093c*/ 	.word	0x00000000
        /*0940*/ 	.short	0x0101
        /*0942*/ 	.byte	0xff
	.zero		1


	//   ....[134]....
        /*0944*/ 	.word	0x00005fb0
        /*0948*/ 	.word	0x00000003
        /*094c*/ 	.word	0x00000180
        /*0950*/ 	.short	0x010a
        /*0952*/ 	.byte	0xff
	.zero		1


	//   ....[135]....
        /*0954*/ 	.word	0x00005fc0
        /*0958*/ 	.word	0x00000041
        /*095c*/ 	.word	0x000001d0
        /*0960*/ 	.short	0x010a
        /*0962*/ 	.byte	0xff
	.zero		1


	//   ....[136]....
        /*0964*/ 	.word	0x00006170
        /*0968*/ 	.word	0x00000003
        /*096c*/ 	.word	0x00000180
        /*0970*/ 	.short	0x010a
        /*0972*/ 	.byte	0xff
	.zero		1


	//   ....[137]....
        /*0974*/ 	.word	0x00006210
        /*0978*/ 	.word	0x00000041
        /*097c*/ 	.word	0x000001d0
        /*0980*/ 	.short	0x010a
        /*0982*/ 	.byte	0xff
	.zero		1


	//   ....[138]....
        /*0984*/ 	.word	0x000064a0
        /*0988*/ 	.word	0x000000ff
        /*098c*/ 	.word	0x00000000
        /*0990*/ 	.short	0x0101
        /*0992*/ 	.byte	0x05
	.zero		1


	//   ....[139]....
        /*0994*/ 	.word	0x00006a00
        /*0998*/ 	.word	0x00000002
        /*099c*/ 	.word	0x00000000
        /*09a0*/ 	.short	0x0101
        /*09a2*/ 	.byte	0xff
	.zero		1


	//   ....[140]....
        /*09a4*/ 	.word	0x00006ca0
        /*09a8*/ 	.word	0x00000003
        /*09ac*/ 	.word	0x00000220
        /*09b0*/ 	.short	0x010a
        /*09b2*/ 	.byte	0xff
	.zero		1


	//   ....[141]....
        /*09b4*/ 	.word	0x00006d00
        /*09b8*/ 	.word	0x00000002
        /*09bc*/ 	.word	0x000000c0
        /*09c0*/ 	.short	0x010a
        /*09c2*/ 	.byte	0xff
	.zero		1


	//   ....[142]....
        /*09c4*/ 	.word	0x00006d60
        /*09c8*/ 	.word	0x00000002
        /*09cc*/ 	.word	0x000000c0
        /*09d0*/ 	.short	0x010a
        /*09d2*/ 	.byte	0xff
	.zero		1


	//   ....[143]....
        /*09d4*/ 	.word	0x00006db0
        /*09d8*/ 	.word	0x00000002
        /*09dc*/ 	.word	0x000001b0
        /*09e0*/ 	.short	0x010a
        /*09e2*/ 	.byte	0xff
	.zero		1


	//   ....[144]....
        /*09e4*/ 	.word	0x00006e10
        /*09e8*/ 	.word	0x00000000
        /*09ec*/ 	.word	0x00000000
        /*09f0*/ 	.short	0x010a
        /*09f2*/ 	.byte	0xff
	.zero		1


	//   ....[145]....
        /*09f4*/ 	.word	0x00006e70
        /*09f8*/ 	.word	0x00000000
        /*09fc*/ 	.word	0x00000000
        /*0a00*/ 	.short	0x010a
        /*0a02*/ 	.byte	0xff
	.zero		1


	//   ....[146]....
        /*0a04*/ 	.word	0x00006ed0
        /*0a08*/ 	.word	0x00000000
        /*0a0c*/ 	.word	0x00000000
        /*0a10*/ 	.short	0x010a
        /*0a12*/ 	.byte	0xff
	.zero		1


	//   ....[147]....
        /*0a14*/ 	.word	0x00006f30
        /*0a18*/ 	.word	0x00000000
        /*0a1c*/ 	.word	0x00000000
        /*0a20*/ 	.short	0x010a
        /*0a22*/ 	.byte	0xff
	.zero		1


	//   ....[148]....
        /*0a24*/ 	.word	0x00006f90
        /*0a28*/ 	.word	0x00000000
        /*0a2c*/ 	.word	0x00000000
        /*0a30*/ 	.short	0x010a
        /*0a32*/ 	.byte	0xff
	.zero		1


	//   ....[149]....
        /*0a34*/ 	.word	0x00006ff0
        /*0a38*/ 	.word	0x00000000
        /*0a3c*/ 	.word	0x00000000
        /*0a40*/ 	.short	0x010a
        /*0a42*/ 	.byte	0xff
	.zero		1


	//   ....[150]....
        /*0a44*/ 	.word	0x00007050
        /*0a48*/ 	.word	0x00000000
        /*0a4c*/ 	.word	0x00000000
        /*0a50*/ 	.short	0x010a
        /*0a52*/ 	.byte	0xff
	.zero		1


	//   ....[151]....
        /*0a54*/ 	.word	0x000070b0
        /*0a58*/ 	.word	0x00000000
        /*0a5c*/ 	.word	0x00000000
        /*0a60*/ 	.short	0x010a
        /*0a62*/ 	.byte	0xff
	.zero		1


	//   ....[152]....
        /*0a64*/ 	.word	0x00007110
        /*0a68*/ 	.word	0x00000000
        /*0a6c*/ 	.word	0x00000000
        /*0a70*/ 	.short	0x010a
        /*0a72*/ 	.byte	0xff
	.zero		1


	//   ....[153]....
        /*0a74*/ 	.word	0x00007170
        /*0a78*/ 	.word	0x00000000
        /*0a7c*/ 	.word	0x00000000
        /*0a80*/ 	.short	0x010a
        /*0a82*/ 	.byte	0xff
	.zero		1


	//   ....[154]....
        /*0a84*/ 	.word	0x000071d0
        /*0a88*/ 	.word	0x00000000
        /*0a8c*/ 	.word	0x00000000
        /*0a90*/ 	.short	0x010a
        /*0a92*/ 	.byte	0xff
	.zero		1


	//   ....[155]....
        /*0a94*/ 	.word	0x00007230
        /*0a98*/ 	.word	0x00000000
        /*0a9c*/ 	.word	0x00000000
        /*0aa0*/ 	.short	0x010a
        /*0aa2*/ 	.byte	0xff
	.zero		1


	//   ....[156]....
        /*0aa4*/ 	.word	0x00007290
        /*0aa8*/ 	.word	0x00000000
        /*0aac*/ 	.word	0x00000000
        /*0ab0*/ 	.short	0x010a
        /*0ab2*/ 	.byte	0xff
	.zero		1


	//   ....[157]....
        /*0ab4*/ 	.word	0x000072f0
        /*0ab8*/ 	.word	0x00000000
        /*0abc*/ 	.word	0x00000000
        /*0ac0*/ 	.short	0x010a
        /*0ac2*/ 	.byte	0xff
	.zero		1


	//   ....[158]....
        /*0ac4*/ 	.word	0x00007350
        /*0ac8*/ 	.word	0x00000000
        /*0acc*/ 	.word	0x00000000
        /*0ad0*/ 	.short	0x010a
        /*0ad2*/ 	.byte	0xff
	.zero		1


	//   ....[159]....
        /*0ad4*/ 	.word	0x000073b0
        /*0ad8*/ 	.word	0x00000000
        /*0adc*/ 	.word	0x00000000
        /*0ae0*/ 	.short	0x010a
        /*0ae2*/ 	.byte	0xff
	.zero		1


	//   ....[160]....
        /*0ae4*/ 	.word	0x00007410
        /*0ae8*/ 	.word	0x00000000
        /*0aec*/ 	.word	0x00000000
        /*0af0*/ 	.short	0x010a
        /*0af2*/ 	.byte	0xff
	.zero		1


	//   ....[161]....
        /*0af4*/ 	.word	0x00007470
        /*0af8*/ 	.word	0x00000000
        /*0afc*/ 	.word	0x00000000
        /*0b00*/ 	.short	0x010a
        /*0b02*/ 	.byte	0xff
	.zero		1


	//   ....[162]....
        /*0b04*/ 	.word	0x000074d0
        /*0b08*/ 	.word	0x00000000
        /*0b0c*/ 	.word	0x00000000
        /*0b10*/ 	.short	0x010a
        /*0b12*/ 	.byte	0xff
	.zero		1


	//   ....[163]....
        /*0b14*/ 	.word	0x00007530
        /*0b18*/ 	.word	0x00000000
        /*0b1c*/ 	.word	0x00000000
        /*0b20*/ 	.short	0x010a
        /*0b22*/ 	.byte	0xff
	.zero		1


	//   ....[164]....
        /*0b24*/ 	.word	0x00007590
        /*0b28*/ 	.word	0x00000000
        /*0b2c*/ 	.word	0x00000000
        /*0b30*/ 	.short	0x010a
        /*0b32*/ 	.byte	0xff
	.zero		1


	//   ....[165]....
        /*0b34*/ 	.word	0x000075f0
        /*0b38*/ 	.word	0x00000000
        /*0b3c*/ 	.word	0x00000000
        /*0b40*/ 	.short	0x010a
        /*0b42*/ 	.byte	0xff
	.zero		1


	//   ....[166]....
        /*0b44*/ 	.word	0x00007650
        /*0b48*/ 	.word	0x00000000
        /*0b4c*/ 	.word	0x00000000
        /*0b50*/ 	.short	0x010a
        /*0b52*/ 	.byte	0xff
	.zero		1


	//   ....[167]....
        /*0b54*/ 	.word	0x000076a0
        /*0b58*/ 	.word	0x00000000
        /*0b5c*/ 	.word	0x00000210
        /*0b60*/ 	.short	0x010a
        /*0b62*/ 	.byte	0xff
	.zero		1


	//   ....[168]....
        /*0b64*/ 	.word	0x00007700
        /*0b68*/ 	.word	0x00000000
        /*0b6c*/ 	.word	0x000001c0
        /*0b70*/ 	.short	0x010a
        /*0b72*/ 	.byte	0xff
	.zero		1


	//   ....[169]....
        /*0b74*/ 	.word	0x00007750
        /*0b78*/ 	.word	0x00000000
        /*0b7c*/ 	.word	0x000001b0
        /*0b80*/ 	.short	0x010a
        /*0b82*/ 	.byte	0xff
	.zero		1


	//   ....[170]....
        /*0b84*/ 	.word	0x000077b0
        /*0b88*/ 	.word	0x00000000
        /*0b8c*/ 	.word	0x000001c0
        /*0b90*/ 	.short	0x010a
        /*0b92*/ 	.byte	0xff
	.zero		1


	//   ....[171]....
        /*0b94*/ 	.word	0x00007800
        /*0b98*/ 	.word	0x00000000
        /*0b9c*/ 	.word	0x000001b0
        /*0ba0*/ 	.short	0x010a
        /*0ba2*/ 	.byte	0xff
	.zero		1


	//   ....[172]....
        /*0ba4*/ 	.word	0x00007860
        /*0ba8*/ 	.word	0x00000003
        /*0bac*/ 	.word	0x000001f0
        /*0bb0*/ 	.short	0x010a
        /*0bb2*/ 	.byte	0xff
	.zero		1


	//   ....[173]....
        /*0bb4*/ 	.word	0x000078c0
        /*0bb8*/ 	.word	0x00000000
        /*0bbc*/ 	.word	0x00000000
        /*0bc0*/ 	.short	0x010a
        /*0bc2*/ 	.byte	0xff
	.zero		1


	//   ....[174]....
        /*0bc4*/ 	.word	0x00007920
        /*0bc8*/ 	.word	0x00000000
        /*0bcc*/ 	.word	0x00000000
        /*0bd0*/ 	.short	0x010a
        /*0bd2*/ 	.byte	0xff
	.zero		1


	//   ....[175]....
        /*0bd4*/ 	.word	0x00007980
        /*0bd8*/ 	.word	0x00000000
        /*0bdc*/ 	.word	0x00000000
        /*0be0*/ 	.short	0x010a
        /*0be2*/ 	.byte	0xff
	.zero		1


	//   ....[176]....
        /*0be4*/ 	.word	0x000079e0
        /*0be8*/ 	.word	0x00000000
        /*0bec*/ 	.word	0x00000000
        /*0bf0*/ 	.short	0x010a
        /*0bf2*/ 	.byte	0xff
	.zero		1


	//   ....[177]....
        /*0bf4*/ 	.word	0x00007a40
        /*0bf8*/ 	.word	0x00000000
        /*0bfc*/ 	.word	0x00000000
        /*0c00*/ 	.short	0x010a
        /*0c02*/ 	.byte	0xff
	.zero		1


	//   ....[178]....
        /*0c04*/ 	.word	0x00007a90
        /*0c08*/ 	.word	0x00000000
        /*0c0c*/ 	.word	0x000001b0
        /*0c10*/ 	.short	0x010a
        /*0c12*/ 	.byte	0xff
	.zero		1


	//   ....[179]....
        /*0c14*/ 	.word	0x00007af0
        /*0c18*/ 	.word	0x00000000
        /*0c1c*/ 	.word	0x000001a8
        /*0c20*/ 	.short	0x010a
        /*0c22*/ 	.byte	0xff
	.zero		1


	//   ....[180]....
        /*0c24*/ 	.word	0x00007b50
        /*0c28*/ 	.word	0x00000003
        /*0c2c*/ 	.word	0x00000190
        /*0c30*/ 	.short	0x010a
        /*0c32*/ 	.byte	0xff
	.zero		1


	//   ....[181]....
        /*0c34*/ 	.word	0x00007bb0
        /*0c38*/ 	.word	0x00000000
        /*0c3c*/ 	.word	0x00000000
        /*0c40*/ 	.short	0x010a
        /*0c42*/ 	.byte	0xff
	.zero		1


	//   ....[182]....
        /*0c44*/ 	.word	0x00007c00
        /*0c48*/ 	.word	0x00000000
        /*0c4c*/ 	.word	0x000001b0
        /*0c50*/ 	.short	0x010a
        /*0c52*/ 	.byte	0xff
	.zero		1


	//   ....[183]....
        /*0c54*/ 	.word	0x00007c50
        /*0c58*/ 	.word	0x00000003
        /*0c5c*/ 	.word	0x00000180
        /*0c60*/ 	.short	0x010a
        /*0c62*/ 	.byte	0xff
	.zero		1


	//   ....[184]....
        /*0c64*/ 	.word	0x00007ca0
        /*0c68*/ 	.word	0x00000041
        /*0c6c*/ 	.word	0x000001d0
        /*0c70*/ 	.short	0x010a
        /*0c72*/ 	.byte	0xff
	.zero		1


	//----- nvinfo : EIATTR_NUM_MBARRIERS
	.align		4
.L_47:
        /*0c74*/ 	.byte	0x03, 0x38
        /*0c76*/ 	.short	0x0046


	//----- nvinfo : EIATTR_EXIT_INSTR_OFFSETS
	.align		4
        /*0c78*/ 	.byte	0x04, 0x1c
        /*0c7a*/ 	.short	(.L_49 - .L_48)


	//   ....[0]....
.L_48:
        /*0c7c*/ 	.word	0x000032c0


	//   ....[1]....
        /*0c80*/ 	.word	0x000037b0


	//   ....[2]....
        /*0c84*/ 	.word	0x00003810


	//   ....[3]....
        /*0c88*/ 	.word	0x00004630


	//   ....[4]....
        /*0c8c*/ 	.word	0x00005270


	//   ....[5]....
        /*0c90*/ 	.word	0x000052b0


	//   ....[6]....
        /*0c94*/ 	.word	0x00006bb0


	//   ....[7]....
        /*0c98*/ 	.word	0x00006c30


	//   ....[8]....
        /*0c9c*/ 	.word	0x00006c60


	//   ....[9]....
        /*0ca0*/ 	.word	0x00006c90


	//----- nvinfo : EIATTR_MAX_THREADS
	.align		4
.L_49:
        /*0ca4*/ 	.byte	0x04, 0x05
        /*0ca6*/ 	.short	(.L_51 - .L_50)
.L_50:
        /*0ca8*/ 	.word	0x00000100
        /*0cac*/ 	.word	0x00000001
        /*0cb0*/ 	.word	0x00000001


	//----- nvinfo : EIATTR_CRS_STACK_SIZE
	.align		4
.L_51:
        /*0cb4*/ 	.byte	0x04, 0x1e
        /*0cb6*/ 	.short	(.L_53 - .L_52)
.L_52:
        /*0cb8*/ 	.word	0x00000000


	//----- nvinfo : EIATTR_CBANK_PARAM_SIZE
	.align		4
.L_53:
        /*0cbc*/ 	.byte	0x03, 0x19
        /*0cbe*/ 	.short	0x0800


	//----- nvinfo : EIATTR_PARAM_CBANK
	.align		4
        /*0cc0*/ 	.byte	0x04, 0x0a
        /*0cc2*/ 	.short	(.L_55 - .L_54)
	.align		4
.L_54:
        /*0cc4*/ 	.word	index@(.nv.constant0._ZN7cutlass13device_kernelINS_4gemm6kernel13GemmUniversalIN4cute5tupleIJiiiiEEENS1_10collective13CollectiveMmaINS1_35MainloopSm100TmaUmmaWarpSpecializedILi24ELi2ELi4ENS5_IJNS4_1CILi1EEESB_SB_EEEEENS5_IJNSA_ILi128EEENSA_ILi16EEENSA_ILi32EEEEEENS_10bfloat16_tENS5_IJlSB_lEEESI_SJ_NS4_8TiledMMAINS4_8MMA_AtomIJNS4_20SM100_MMA_F16BF16_SSISI_SI_fLi128ELi16ELNS4_4UMMA5MajorE0ELSO_0ELNSN_7ScaleInE0ELSP_0EEEEEENS4_6LayoutISC_NS5_IJNSA_ILi0EEEST_ST_EEEEENS5_IJNS4_10UnderscoreESW_SW_EEEEENS4_13SM90_TMA_LOADENS4_14ComposedLayoutINS4_7SwizzleILi2ELi4ELi3EEENS4_18smem_ptr_flag_bitsILi16EEENSS_INS5_IJNSA_ILi8EEESG_EEENS5_IJSG_SB_EEEEEEEvNS4_8identityESZ_S19_vS1A_EENS_8epilogue10collective18CollectiveEpilogueINS1C_23Sm100TmaWarpSpecializedILi2ELi1ELi16ELb1ELb0EEEJSH_NS5_IJNSS_ISE_SB_EENSS_ISF_SB_EEEEESI_SJ_SI_SJ_NS1C_6fusion15FusionCallbacksIS1G_NS1K_17LinearCombinationISI_fSI_fLNS_15FloatRoundStyleE2EEESH_S1J_JEEENS4_5SM1004TMEM4LOAD26SM100_TMEM_LOAD_32dp32b16xESZ_NS10_INS11_ILi1ELi4ELi3EEES14_NSS_INS5_IJS15_SF_EEENS5_IJSF_SB_EEEEEEENS4_39AutoVectorizingCopyWithAssumedAlignmentILi128EEENS4_14SM90_TMA_STOREES1Y_S20_S20_EEEvvEEEEvNT_6ParamsE)
        /*0cc8*/ 	.short	0x0380
        /*0cca*/ 	.short	0x0800


	//----- nvinfo : EIATTR_SW_WAR
	.align		4
.L_55:
        /*0ccc*/ 	.byte	0x04, 0x36
        /*0cce*/ 	.short	(.L_57 - .L_56)
.L_56:
        /*0cd0*/ 	.word	0x00000008
.L_57:


//--------------------- .nv.callgraph             --------------------------
	.section	.nv.callgraph,"",@"SHT_CUDA_CALLGRAPH"
	.align	4
	.sectionentsize	8
	.align		4
        /*0000*/ 	.word	0x00000000
	.align		4
        /*0004*/ 	.word	0xffffffff
	.align		4
        /*0008*/ 	.word	index@(_ZN7cutlass13device_kernelINS_4gemm6kernel13GemmUniversalIN4cute5tupleIJiiiiEEENS1_10collective13CollectiveMmaINS1_35MainloopSm100TmaUmmaWarpSpecializedILi24ELi2ELi4ENS5_IJNS4_1CILi1EEESB_SB_EEEEENS5_IJNSA_ILi128EEENSA_ILi16EEENSA_ILi32EEEEEENS_10bfloat16_tENS5_IJlSB_lEEESI_SJ_NS4_8TiledMMAINS4_8MMA_AtomIJNS4_20SM100_MMA_F16BF16_SSISI_SI_fLi128ELi16ELNS4_4UMMA5MajorE0ELSO_0ELNSN_7ScaleInE0ELSP_0EEEEEENS4_6LayoutISC_NS5_IJNSA_ILi0EEEST_ST_EEEEENS5_IJNS4_10UnderscoreESW_SW_EEEEENS4_13SM90_TMA_LOADENS4_14ComposedLayoutINS4_7SwizzleILi2ELi4ELi3EEENS4_18smem_ptr_flag_bitsILi16EEENSS_INS5_IJNSA_ILi8EEESG_EEENS5_IJSG_SB_EEEEEEEvNS4_8identityESZ_S19_vS1A_EENS_8epilogue10collective18CollectiveEpilogueINS1C_23Sm100TmaWarpSpecializedILi2ELi1ELi16ELb1ELb0EEEJSH_NS5_IJNSS_ISE_SB_EENSS_ISF_SB_EEEEESI_SJ_SI_SJ_NS1C_6fusion15FusionCallbacksIS1G_NS1K_17LinearCombinationISI_fSI_fLNS_15FloatRoundStyleE2EEESH_S1J_JEEENS4_5SM1004TMEM4LOAD26SM100_TMEM_LOAD_32dp32b16xESZ_NS10_INS11_ILi1ELi4ELi3EEES14_NSS_INS5_IJS15_SF_EEENS5_IJSF_SB_EEEEEEENS4_39AutoVectorizingCopyWithAssumedAlignmentILi128EEENS4_14SM90_TMA_STOREES1Y_S20_S20_EEEvvEEEEvNT_6ParamsE)
	.align		4
        /*000c*/ 	.word	index@(__assertfail)
	.align		4
        /*0010*/ 	.word	0x00000000
	.align		4
        /*0014*/ 	.word	0xfffffffe
	.align		4
        /*0018*/ 	.word	0x00000000
	.align		4
        /*001c*/ 	.word	0xfffffffd
	.align		4
        /*0020*/ 	.word	0x00000000
	.align		4
        /*0024*/ 	.word	0xfffffffc


//--------------------- .nv.constant4             --------------------------
	.section	.nv.constant4,"a",@progbits
	.align	8
	.align		8
.nv.constant4:
        /*0000*/ 	.dword	__assertfail
	.align		8
        /*0008*/ 	.dword	__unnamed_1
	.align		8
        /*0010*/ 	.dword	__unnamed_2
	.align		8
        /*0018*/ 	.dword	_ZN40_INTERNAL_7857bf4c_4_k_cu_cfe01a04_127264cuda3std3__45__cpo5beginE
	.align		8
        /*0020*/ 	.dword	_ZN40_INTERNAL_7857bf4c_4_k_cu_cfe01a04_127264cuda3std3__45__cpo3endE
	.align		8
        /*0028*/ 	.dword	_ZN40_INTERNAL_7857bf4c_4_k_cu_cfe01a04_127264cuda3std3__45__cpo6cbeginE
	.align		8
        /*0030*/ 	.dword	_ZN40_INTERNAL_7857bf4c_4_k_cu_cfe01a04_127264cuda3std3__45__cpo4cendE
	.align		8
        /*0038*/ 	.dword	_ZN40_INTERNAL_7857bf4c_4_k_cu_cfe01a04_127264cuda3std3__442_GLOBAL__N__7857bf4c_4_k_cu_cfe01a04_127266ignoreE
	.align		8
        /*0040*/ 	.dword	_ZN40_INTERNAL_7857bf4c_4_k_cu_cfe01a04_127264cuda3std3__419piecewise_constructE
	.align		8
        /*0048*/ 	.dword	_ZN40_INTERNAL_7857bf4c_4_k_cu_cfe01a04_127264cuda3std3__48in_placeE
	.align		8
        /*0050*/ 	.dword	_ZN40_INTERNAL_7857bf4c_4_k_cu_cfe01a04_127264cuda3std6ranges3__45__cpo4swapE
	.align		8
        /*0058*/ 	.dword	_ZN40_INTERNAL_7857bf4c_4_k_cu_cfe01a04_127264cuda3std6ranges3__45__cpo9iter_moveE
	.align		8
        /*0060*/ 	.dword	_ZN40_INTERNAL_7857bf4c_4_k_cu_cfe01a04_127264cute7productE
	.align		8
        /*0068*/ 	.dword	_ZN40_INTERNAL_7857bf4c_4_k_cu_cfe01a04_127264cute1_E
	.align		8
        /*0070*/ 	.dword	$str$25
	.align		8
        /*0078*/ 	.dword	$str$26
	.align		8
        /*0080*/ 	.dword	$str$27
	.align		8
        /*0088*/ 	.dword	$str$28


//--------------------- .text._ZN7cutlass13device_kernelINS_4gemm6kernel13GemmUniversalIN4cute5tupleIJiiiiEEENS1_10collective13CollectiveMmaINS1_35MainloopSm100TmaUmmaWarpSpecializedILi24ELi2ELi4ENS5_IJNS4_1CILi1EEESB_SB_EEEEENS5_IJNSA_ILi128EEENSA_ILi16EEENSA_ILi32EEEEEENS_10bfloat16_tENS5_IJlSB_lEEESI_SJ_NS4_8TiledMMAINS4_8MMA_AtomIJNS4_20SM100_MMA_F16BF16_SSISI_SI_fLi128ELi16ELNS4_4UMMA5MajorE0ELSO_0ELNSN_7ScaleInE0ELSP_0EEEEEENS4_6LayoutISC_NS5_IJNSA_ILi0EEEST_ST_EEEEENS5_IJNS4_10UnderscoreESW_SW_EEEEENS4_13SM90_TMA_LOADENS4_14ComposedLayoutINS4_7SwizzleILi2ELi4ELi3EEENS4_18smem_ptr_flag_bitsILi16EEENSS_INS5_IJNSA_ILi8EEESG_EEENS5_IJSG_SB_EEEEEEEvNS4_8identityESZ_S19_vS1A_EENS_8epilogue10collective18CollectiveEpilogueINS1C_23Sm100TmaWarpSpecializedILi2ELi1ELi16ELb1ELb0EEEJSH_NS5_IJNSS_ISE_SB_EENSS_ISF_SB_EEEEESI_SJ_SI_SJ_NS1C_6fusion15FusionCallbacksIS1G_NS1K_17LinearCombinationISI_fSI_fLNS_15FloatRoundStyleE2EEESH_S1J_JEEENS4_5SM1004TMEM4LOAD26SM100_TMEM_LOAD_32dp32b16xESZ_NS10_INS11_ILi1ELi4ELi3EEES14_NSS_INS5_IJS15_SF_EEENS5_IJSF_SB_EEEEEEENS4_39AutoVectorizingCopyWithAssumedAlignmentILi128EEENS4_14SM90_TMA_STOREES1Y_S20_S20_EEEvvEEEEvNT_6ParamsE --------------------------
	.section	.text._ZN7cutlass13device_kernelINS_4gemm6kernel13GemmUniversalIN4cute5tupleIJiiiiEEENS1_10collective13CollectiveMmaINS1_35MainloopSm100TmaUmmaWarpSpecializedILi24ELi2ELi4ENS5_IJNS4_1CILi1EEESB_SB_EEEEENS5_IJNSA_ILi128EEENSA_ILi16EEENSA_ILi32EEEEEENS_10bfloat16_tENS5_IJlSB_lEEESI_SJ_NS4_8TiledMMAINS4_8MMA_AtomIJNS4_20SM100_MMA_F16BF16_SSISI_SI_fLi128ELi16ELNS4_4UMMA5MajorE0ELSO_0ELNSN_7ScaleInE0ELSP_0EEEEEENS4_6LayoutISC_NS5_IJNSA_ILi0EEEST_ST_EEEEENS5_IJNS4_10UnderscoreESW_SW_EEEEENS4_13SM90_TMA_LOADENS4_14ComposedLayoutINS4_7SwizzleILi2ELi4ELi3EEENS4_18smem_ptr_flag_bitsILi16EEENSS_INS5_IJNSA_ILi8EEESG_EEENS5_IJSG_SB_EEEEEEEvNS4_8identityESZ_S19_vS1A_EENS_8epilogue10collective18CollectiveEpilogueINS1C_23Sm100TmaWarpSpecializedILi2ELi1ELi16ELb1ELb0EEEJSH_NS5_IJNSS_ISE_SB_EENSS_ISF_SB_EEEEESI_SJ_SI_SJ_NS1C_6fusion15FusionCallbacksIS1G_NS1K_17LinearCombinationISI_fSI_fLNS_15FloatRoundStyleE2EEESH_S1J_JEEENS4_5SM1004TMEM4LOAD26SM100_TMEM_LOAD_32dp32b16xESZ_NS10_INS11_ILi1ELi4ELi3EEES14_NSS_INS5_IJS15_SF_EEENS5_IJSF_SB_EEEEEEENS4_39AutoVectorizingCopyWithAssumedAlignmentILi128EEENS4_14SM90_TMA_STOREES1Y_S20_S20_EEEvvEEEEvNT_6ParamsE,"ax",@progbits
	.align	128
.text._ZN7cutlass13device_kernelINS_4gemm6kernel13GemmUniversalIN4cute5tupleIJiiiiEEENS1_10collective13CollectiveMmaINS1_35MainloopSm100TmaUmmaWarpSpecializedILi24ELi2ELi4ENS5_IJNS4_1CILi1EEESB_SB_EEEEENS5_IJNSA_ILi128EEENSA_ILi16EEENSA_ILi32EEEEEENS_10bfloat16_tENS5_IJlSB_lEEESI_SJ_NS4_8TiledMMAINS4_8MMA_AtomIJNS4_20SM100_MMA_F16BF16_SSISI_SI_fLi128ELi16ELNS4_4UMMA5MajorE0ELSO_0ELNSN_7ScaleInE0ELSP_0EEEEEENS4_6LayoutISC_NS5_IJNSA_ILi0EEEST_ST_EEEEENS5_IJNS4_10UnderscoreESW_SW_EEEEENS4_13SM90_TMA_LOADENS4_14ComposedLayoutINS4_7SwizzleILi2ELi4ELi3EEENS4_18smem_ptr_flag_bitsILi16EEENSS_INS5_IJNSA_ILi8EEESG_EEENS5_IJSG_SB_EEEEEEEvNS4_8identityESZ_S19_vS1A_EENS_8epilogue10collective18CollectiveEpilogueINS1C_23Sm100TmaWarpSpecializedILi2ELi1ELi16ELb1ELb0EEEJSH_NS5_IJNSS_ISE_SB_EENSS_ISF_SB_EEEEESI_SJ_SI_SJ_NS1C_6fusion15FusionCallbacksIS1G_NS1K_17LinearCombinationISI_fSI_fLNS_15FloatRoundStyleE2EEESH_S1J_JEEENS4_5SM1004TMEM4LOAD26SM100_TMEM_LOAD_32dp32b16xESZ_NS10_INS11_ILi1ELi4ELi3EEES14_NSS_INS5_IJS15_SF_EEENS5_IJSF_SB_EEEEEEENS4_39AutoVectorizingCopyWithAssumedAlignmentILi128EEENS4_14SM90_TMA_STOREES1Y_S20_S20_EEEvvEEEEvNT_6ParamsE:
        .type           _ZN7cutlass13device_kernelINS_4gemm6kernel13GemmUniversalIN4cute5tupleIJiiiiEEENS1_10collective13CollectiveMmaINS1_35MainloopSm100TmaUmmaWarpSpecializedILi24ELi2ELi4ENS5_IJNS4_1CILi1EEESB_SB_EEEEENS5_IJNSA_ILi128EEENSA_ILi16EEENSA_ILi32EEEEEENS_10bfloat16_tENS5_IJlSB_lEEESI_SJ_NS4_8TiledMMAINS4_8MMA_AtomIJNS4_20SM100_MMA_F16BF16_SSISI_SI_fLi128ELi16ELNS4_4UMMA5MajorE0ELSO_0ELNSN_7ScaleInE0ELSP_0EEEEEENS4_6LayoutISC_NS5_IJNSA_ILi0EEEST_ST_EEEEENS5_IJNS4_10UnderscoreESW_SW_EEEEENS4_13SM90_TMA_LOADENS4_14ComposedLayoutINS4_7SwizzleILi2ELi4ELi3EEENS4_18smem_ptr_flag_bitsILi16EEENSS_INS5_IJNSA_ILi8EEESG_EEENS5_IJSG_SB_EEEEEEEvNS4_8identityESZ_S19_vS1A_EENS_8epilogue10collective18CollectiveEpilogueINS1C_23Sm100TmaWarpSpecializedILi2ELi1ELi16ELb1ELb0EEEJSH_NS5_IJNSS_ISE_SB_EENSS_ISF_SB_EEEEESI_SJ_SI_SJ_NS1C_6fusion15FusionCallbacksIS1G_NS1K_17LinearCombinationISI_fSI_fLNS_15FloatRoundStyleE2EEESH_S1J_JEEENS4_5SM1004TMEM4LOAD26SM100_TMEM_LOAD_32dp32b16xESZ_NS10_INS11_ILi1ELi4ELi3EEES14_NSS_INS5_IJS15_SF_EEENS5_IJSF_SB_EEEEEEENS4_39AutoVectorizingCopyWithAssumedAlignmentILi128EEENS4_14SM90_TMA_STOREES1Y_S20_S20_EEEvvEEEEvNT_6ParamsE,@function
        .size           _ZN7cutlass13device_kernelINS_4gemm6kernel13GemmUniversalIN4cute5tupleIJiiiiEEENS1_10collective13CollectiveMmaINS1_35MainloopSm100TmaUmmaWarpSpecializedILi24ELi2ELi4ENS5_IJNS4_1CILi1EEESB_SB_EEEEENS5_IJNSA_ILi128EEENSA_ILi16EEENSA_ILi32EEEEEENS_10bfloat16_tENS5_IJlSB_lEEESI_SJ_NS4_8TiledMMAINS4_8MMA_AtomIJNS4_20SM100_MMA_F16BF16_SSISI_SI_fLi128ELi16ELNS4_4UMMA5MajorE0ELSO_0ELNSN_7ScaleInE0ELSP_0EEEEEENS4_6LayoutISC_NS5_IJNSA_ILi0EEEST_ST_EEEEENS5_IJNS4_10UnderscoreESW_SW_EEEEENS4_13SM90_TMA_LOADENS4_14ComposedLayoutINS4_7SwizzleILi2ELi4ELi3EEENS4_18smem_ptr_flag_bitsILi16EEENSS_INS5_IJNSA_ILi8EEESG_EEENS5_IJSG_SB_EEEEEEEvNS4_8identityESZ_S19_vS1A_EENS_8epilogue10collective18CollectiveEpilogueINS1C_23Sm100TmaWarpSpecializedILi2ELi1ELi16ELb1ELb0EEEJSH_NS5_IJNSS_ISE_SB_EENSS_ISF_SB_EEEEESI_SJ_SI_SJ_NS1C_6fusion15FusionCallbacksIS1G_NS1K_17LinearCombinationISI_fSI_fLNS_15FloatRoundStyleE2EEESH_S1J_JEEENS4_5SM1004TMEM4LOAD26SM100_TMEM_LOAD_32dp32b16xESZ_NS10_INS11_ILi1ELi4ELi3EEES14_NSS_INS5_IJS15_SF_EEENS5_IJSF_SB_EEEEEEENS4_39AutoVectorizingCopyWithAssumedAlignmentILi128EEENS4_14SM90_TMA_STOREES1Y_S20_S20_EEEvvEEEEvNT_6ParamsE,(.L_x_198 - _ZN7cutlass13device_kernelINS_4gemm6kernel13GemmUniversalIN4cute5tupleIJiiiiEEENS1_10collective13CollectiveMmaINS1_35MainloopSm100TmaUmmaWarpSpecializedILi24ELi2ELi4ENS5_IJNS4_1CILi1EEESB_SB_EEEEENS5_IJNSA_ILi128EEENSA_ILi16EEENSA_ILi32EEEEEENS_10bfloat16_tENS5_IJlSB_lEEESI_SJ_NS4_8TiledMMAINS4_8MMA_AtomIJNS4_20SM100_MMA_F16BF16_SSISI_SI_fLi128ELi16ELNS4_4UMMA5MajorE0ELSO_0ELNSN_7ScaleInE0ELSP_0EEEEEENS4_6LayoutISC_NS5_IJNSA_ILi0EEEST_ST_EEEEENS5_IJNS4_10UnderscoreESW_SW_EEEEENS4_13SM90_TMA_LOADENS4_14ComposedLayoutINS4_7SwizzleILi2ELi4ELi3EEENS4_18smem_ptr_flag_bitsILi16EEENSS_INS5_IJNSA_ILi8EEESG_EEENS5_IJSG_SB_EEEEEEEvNS4_8identityESZ_S19_vS1A_EENS_8epilogue10collective18CollectiveEpilogueINS1C_23Sm100TmaWarpSpecializedILi2ELi1ELi16ELb1ELb0EEEJSH_NS5_IJNSS_ISE_SB_EENSS_ISF_SB_EEEEESI_SJ_SI_SJ_NS1C_6fusion15FusionCallbacksIS1G_NS1K_17LinearCombinationISI_fSI_fLNS_15FloatRoundStyleE2EEESH_S1J_JEEENS4_5SM1004TMEM4LOAD26SM100_TMEM_LOAD_32dp32b16xESZ_NS10_INS11_ILi1ELi4ELi3EEES14_NSS_INS5_IJS15_SF_EEENS5_IJSF_SB_EEEEEEENS4_39AutoVectorizingCopyWithAssumedAlignmentILi128EEENS4_14SM90_TMA_STOREES1Y_S20_S20_EEEvvEEEEvNT_6ParamsE)
        .other          _ZN7cutlass13device_kernelINS_4gemm6kernel13GemmUniversalIN4cute5tupleIJiiiiEEENS1_10collective13CollectiveMmaINS1_35MainloopSm100TmaUmmaWarpSpecializedILi24ELi2ELi4ENS5_IJNS4_1CILi1EEESB_SB_EEEEENS5_IJNSA_ILi128EEENSA_ILi16EEENSA_ILi32EEEEEENS_10bfloat16_tENS5_IJlSB_lEEESI_SJ_NS4_8TiledMMAINS4_8MMA_AtomIJNS4_20SM100_MMA_F16BF16_SSISI_SI_fLi128ELi16ELNS4_4UMMA5MajorE0ELSO_0ELNSN_7ScaleInE0ELSP_0EEEEEENS4_6LayoutISC_NS5_IJNSA_ILi0EEEST_ST_EEEEENS5_IJNS4_10UnderscoreESW_SW_EEEEENS4_13SM90_TMA_LOADENS4_14ComposedLayoutINS4_7SwizzleILi2ELi4ELi3EEENS4_18smem_ptr_flag_bitsILi16EEENSS_INS5_IJNSA_ILi8EEESG_EEENS5_IJSG_SB_EEEEEEEvNS4_8identityESZ_S19_vS1A_EENS_8epilogue10collective18CollectiveEpilogueINS1C_23Sm100TmaWarpSpecializedILi2ELi1ELi16ELb1ELb0EEEJSH_NS5_IJNSS_ISE_SB_EENSS_ISF_SB_EEEEESI_SJ_SI_SJ_NS1C_6fusion15FusionCallbacksIS1G_NS1K_17LinearCombinationISI_fSI_fLNS_15FloatRoundStyleE2EEESH_S1J_JEEENS4_5SM1004TMEM4LOAD26SM100_TMEM_LOAD_32dp32b16xESZ_NS10_INS11_ILi1ELi4ELi3EEES14_NSS_INS5_IJS15_SF_EEENS5_IJSF_SB_EEEEEEENS4_39AutoVectorizingCopyWithAssumedAlignmentILi128EEENS4_14SM90_TMA_STOREES1Y_S20_S20_EEEvvEEEEvNT_6ParamsE,@"STO_CUDA_ENTRY STV_DEFAULT"
_ZN7cutlass13device_kernelINS_4gemm6kernel13GemmUniversalIN4cute5tupleIJiiiiEEENS1_10collective13CollectiveMmaINS1_35MainloopSm100TmaUmmaWarpSpecializedILi24ELi2ELi4ENS5_IJNS4_1CILi1EEESB_SB_EEEEENS5_IJNSA_ILi128EEENSA_ILi16EEENSA_ILi32EEEEEENS_10bfloat16_tENS5_IJlSB_lEEESI_SJ_NS4_8TiledMMAINS4_8MMA_AtomIJNS4_20SM100_MMA_F16BF16_SSISI_SI_fLi128ELi16ELNS4_4UMMA5MajorE0ELSO_0ELNSN_7ScaleInE0ELSP_0EEEEEENS4_6LayoutISC_NS5_IJNSA_ILi0EEEST_ST_EEEEENS5_IJNS4_10UnderscoreESW_SW_EEEEENS4_13SM90_TMA_LOADENS4_14ComposedLayoutINS4_7SwizzleILi2ELi4ELi3EEENS4_18smem_ptr_flag_bitsILi16EEENSS_INS5_IJNSA_ILi8EEESG_EEENS5_IJSG_SB_EEEEEEEvNS4_8identityESZ_S19_vS1A_EENS_8epilogue10collective18CollectiveEpilogueINS1C_23Sm100TmaWarpSpecializedILi2ELi1ELi16ELb1ELb0EEEJSH_NS5_IJNSS_ISE_SB_EENSS_ISF_SB_EEEEESI_SJ_SI_SJ_NS1C_6fusion15FusionCallbacksIS1G_NS1K_17LinearCombinationISI_fSI_fLNS_15FloatRoundStyleE2EEESH_S1J_JEEENS4_5SM1004TMEM4LOAD26SM100_TMEM_LOAD_32dp32b16xESZ_NS10_INS11_ILi1ELi4ELi3EEES14_NSS_INS5_IJS15_SF_EEENS5_IJSF_SB_EEEEEEENS4_39AutoVectorizingCopyWithAssumedAlignmentILi128EEENS4_14SM90_TMA_STOREES1Y_S20_S20_EEEvvEEEEvNT_6ParamsE:
[----:B------:R-:W1:Y:S01]  /*0000*/  LDC R1, c[0x0][0x37c] ;  /* 0x0000df00ff017b82 */ /* 0x000e620000000800 */
[----:B------:R-:W2:Y:S01]  /*0010*/  S2R R87, SR_TID.X ;  /* 0x0000000000577919 */ /* 0x000ea20000002100 */
[----:B------:R-:W3:Y:S01]  /*0020*/  LDCU.64 UR4, c[0x0][0x890] ;  /* 0x00011200ff0477ac */ /* 0x000ee20008000a00 */
[----:B------:R-:W-:Y:S02]  /*0030*/  PRMT R70, RZ, 0x7610, R70 ;  /* 0x00007610ff467816 */ /* 0x000fe40000000046 */
[----:B------:R-:W-:Y:S01]  /*0040*/  ELECT P5, URZ, PT ;  /* 0x0000000000ff782f */ /* 0x000fe200038a0000 */
[----:B------:R-:W4:Y:S01]  /*0050*/  LDCU.64 UR40, c[0x0][0x358] ;  /* 0x00006b00ff2877ac */ /* 0x000f220008000a00 */
[----:B---3--:R-:W-:-:S04]  /*0060*/  UISETP.NE.U32.AND UP0, UPT, UR4, URZ, UPT ;  /* 0x000000ff0400728c */ /* 0x008fc8000bf05070 */
[----:B------:R-:W-:Y:S01]  /*0070*/  UISETP.NE.AND.EX UP0, UPT, UR5, URZ, UPT, UP0 ;  /* 0x000000ff0500728c */ /* 0x000fe2000bf05300 */
[----:B--2---:R-:W-:-:S05]  /*0080*/  SHF.R.U32.HI R74, RZ, 0x5, R87 ;  /* 0x00000005ff4a7819 */ /* 0x004fca0000011657 */
[----:B------:R-:W2:Y:S02]  /*0090*/  SHFL.IDX PT, R0, R74, RZ, 0x1f ;  /* 0x00001fff4a007589 */ /* 0x000ea400000e0000 */
[----:B--2---:R-:W-:Y:S01]  /*00a0*/  R2UR UR8, R0 ;  /* 0x00000000000872ca */ /* 0x004fe200000e0000 */
[----:B-1--4-:R-:W-:-:S14]  /*00b0*/  BRA.U UP0, `(.L_x_0) ;  /* 0x00000001002c7547 */ /* 0x012fdc000b800000 */
[----:B------:R-:W1:Y:S02]  /*00c0*/  LDCU.64 UR6, c[0x0][0x888] ;  /* 0x00011100ff0677ac */ /* 0x000e640008000a00 */
[----:B-1----:R-:W-:-:S04]  /*00d0*/  UISETP.NE.U32.AND UP0, UPT, UR6, URZ, UPT ;  /* 0x000000ff0600728c */ /* 0x002fc8000bf05070 */
[----:B------:R-:W-:-:S09]  /*00e0*/  UISETP.NE.AND.EX UP0, UPT, UR7, URZ, UPT, UP0 ;  /* 0x000000ff0700728c */ /* 0x000fd2000bf05300 */
[----:B------:R-:W-:Y:S05]  /*00f0*/  BRA.U !UP0, `(.L_x_1) ;  /* 0x0000000108107547 */ /* 0x000fea000b800000 */
[----:B------:R-:W1:Y:S02]  /*0100*/  LDC.64 R2, c[0x0][0x888] ;  /* 0x00022200ff027b82 */ /* 0x000e640000000a00 */
[----:B-1----:R1:W5:Y:S01]  /*0110*/  LDG.E R35, desc[UR40][R2.64] ;  /* 0x0000002802237981 */ /* 0x002362000c1e1900 */
[----:B------:R-:W-:Y:S01]  /*0120*/  HFMA2 R70, -RZ, RZ, 0, 5.9604644775390625e-08 ;  /* 0x00000001ff467431 */ /* 0x000fe200000001ff */
[----:B------:R-:W-:Y:S05]  /*0130*/  BRA `(.L_x_0) ;  /* 0x00000000000c7947 */ /* 0x000fea0003800000 */
.L_x_1:
[----:B------:R-:W1:Y:S01]  /*0140*/  LDCU UR6, c[0x0][0x880] ;  /* 0x00011000ff0677ac */ /* 0x000e620008000800 */
[----:B------:R-:W-:Y:S01]  /*0150*/  HFMA2 R70, -RZ, RZ, 0, 5.9604644775390625e-08 ;  /* 0x00000001ff467431 */ /* 0x000fe200000001ff */
[----:B-1----:R-:W-:-:S07]  /*0160*/  MOV R35, UR6 ;  /* 0x0000000600237c02 */ /* 0x002fce0008000f00 */
.L_x_0:
[----:B------:R-:W2:Y:S02]  /*0170*/  LDCU.64 UR6, c[0x0][0x8b0] ;  /* 0x00011600ff0677ac */ /* 0x000ea40008000a00 */
[----:B--2---:R-:W-:-:S04]  /*0180*/  UISETP.NE.U32.AND UP0, UPT, UR6, URZ, UPT ;  /* 0x000000ff0600728c */ /* 0x004fc8000bf05070 */
[----:B------:R-:W-:-:S09]  /*0190*/  UISETP.NE.AND.EX UP0, UPT, UR7, URZ, UPT, UP0 ;  /* 0x000000ff0700728c */ /* 0x000fd2000bf05300 */
[----:B------:R-:W-:Y:S05]  /*01a0*/  BRA.U UP0, `(.L_x_2) ;  /* 0x0000000100247547 */ /* 0x000fea000b800000 */
[----:B------:R-:W2:Y:S02]  /*01b0*/  LDCU.64 UR6, c[0x0][0x8a8] ;  /* 0x00011500ff0677ac */ /* 0x000ea40008000a00 */
[----:B--2---:R-:W-:-:S04]  /*01c0*/  UISETP.NE.U32.AND UP0, UPT, UR6, URZ, UPT ;  /* 0x000000ff0600728c */ /* 0x004fc8000bf05070 */
[----:B------:R-:W-:-:S09]  /*01d0*/  UISETP.NE.AND.EX UP0, UPT, UR7, URZ, UPT, UP0 ;  /* 0x000000ff0700728c */ /* 0x000fd2000bf05300 */
[----:B------:R-:W-:Y:S05]  /*01e0*/  BRA.U !UP0, `(.L_x_3) ;  /* 0x00000001080c7547 */ /* 0x000fea000b800000 */
[----:B------:R-:W2:Y:S02]  /*01f0*/  LDC.64 R32, c[0x0][0x8a8] ;  /* 0x00022a00ff207b82 */ /* 0x000ea40000000a00 */
[----:B--2---:R2:W5:Y:S01]  /*0200*/  LDG.E R32, desc[UR40][R32.64] ;  /* 0x0000002820207981 */ /* 0x004562000c1e1900 */
[----:B------:R-:W-:Y:S05]  /*0210*/  BRA `(.L_x_2) ;  /* 0x0000000000087947 */ /* 0x000fea0003800000 */
.L_x_3:
[----:B------:R-:W2:Y:S02]  /*0220*/  LDCU UR6, c[0x0][0x8a0] ;  /* 0x00011400ff0677ac */ /* 0x000ea40008000800 */
[----:B--2---:R-:W-:Y:S02]  /*0230*/  MOV R32, UR6 ;  /* 0x0000000600207c02 */ /* 0x004fe40008000f00 */
.L_x_2:
[----:B------:R-:W-:Y:S01]  /*0240*/  IMAD.U32 R0, RZ, RZ, UR8 ;  /* 0x00000008ff007e24 */ /* 0x000fe2000f8e00ff */
[----:B------:R-:W-:Y:S04]  /*0250*/  BSSY.RECONVERGENT B0, `(.L_x_4) ;  /* 0x000000c000007945 */ /* 0x000fe80003800200 */
[C---:B------:R-:W-:Y:S02]  /*0260*/  ISETP.NE.OR P1, PT, R0.reuse, 0x1, !P5 ;  /* 0x000000010000780c */ /* 0x040fe40006f25670 */
[----:B------:R-:W-:-:S11]  /*0270*/  ISETP.NE.OR P0, PT, R0, 0x3, !P5 ;  /* 0x000000030000780c */ /* 0x000fd60006f05670 */
[----:B------:R-:W-:Y:S05]  /*0280*/  @P1 BRA `(.L_x_5) ;  /* 0x0000000000201947 */ /* 0x000fea0003800000 */
[----:B------:R-:W3:Y:S02]  /*0290*/  LDCU.64 UR6, c[0x0][0x348] ;  /* 0x00006900ff0677ac */ /* 0x000ee40008000a00 */
[----:B---3--:R-:W-:Y:S02]  /*02a0*/  UIADD3 UR10, UP1, UPT, UR6, 0x80, URZ ;  /* 0x00000080060a7890 */ /* 0x008fe4000ff3e0ff */
[----:B------:R-:W-:Y:S02]  /*02b0*/  UIADD3 UR6, UP0, UPT, UR6, 0x180, URZ ;  /* 0x0000018006067890 */ /* 0x000fe4000ff1e0ff */
[----:B------:R-:W-:Y:S02]  /*02c0*/  UIADD3.X UR11, UPT, UPT, URZ, UR7, URZ, UP1, !UPT ;  /* 0x00000007ff0b7290 */ /* 0x000fe40008ffe4ff */
[----:B------:R-:W-:-:S07]  /*02d0*/  UIADD3.X UR7, UPT, UPT, URZ, UR7, URZ, UP0, !UPT ;  /* 0x00000007ff077290 */ /* 0x000fce00087fe4ff */
[----:B------:R3:W-:Y:S02]  /*02e0*/  UTMACCTL.PF [UR10] ;  /* 0x000000000a0079b9 */ /* 0x0007e40008040000 */
[----:B------:R3:W-:Y:S02]  /*02f0*/  UTMACCTL.PF [UR6] ;  /* 0x00000000060079b9 */ /* 0x0007e40008040000 */
[----:B---3--:R-:W-:Y:S01]  /*0300*/  NOP ;  /* 0x0000000000007918 */ /* 0x008fe20000000000 */
.L_x_5:
[----:B------:R-:W-:Y:S05]  /*0310*/  BSYNC.RECONVERGENT B0 ;  /* 0x0000000000007941 */ /* 0x000fea0003800200 */
.L_x_4:
[----:B------:R-:W-:Y:S04]  /*0320*/  BSSY.RECONVERGENT B0, `(.L_x_6) ;  /* 0x000000a000007945 */ /* 0x000fe80003800200 */
        /* <DEDUP_REMOVED lines=9> */
.L_x_7:
[----:B------:R-:W-:Y:S05]  /*03c0*/  BSYNC.RECONVERGENT B0 ;  /* 0x0000000000007941 */ /* 0x000fea0003800200 */
.L_x_6:
[----:B------:R-:W3:Y:S01]  /*03d0*/  LDCU.64 UR6, c[0x0][0x888] ;  /* 0x00011100ff0677ac */ /* 0x000ee20008000a00 */
[----:B------:R-:W-:Y:S02]  /*03e0*/  UISETP.EQ.U32.AND UP1, UPT, UR4, URZ, UPT ;  /* 0x000000ff0400728c */ /* 0x000fe4000bf22070 */
[----:B------:R-:W-:Y:S02]  /*03f0*/  UPLOP3.LUT UP2, UPT, UPT, UPT, UPT, 0x80, 0x8 ;  /* 0x000000000008789c */ /* 0x000fe40003f4f070 */
[----:B---3--:R-:W-:-:S04]  /*0400*/  UISETP.NE.U32.AND UP0, UPT, UR6, URZ, UPT ;  /* 0x000000ff0600728c */ /* 0x008fc8000bf05070 */
[----:B------:R-:W-:-:S04]  /*0410*/  UISETP.NE.AND.EX UP0, UPT, UR7, URZ, UPT, UP0 ;  /* 0x000000ff0700728c */ /* 0x000fc8000bf05300 */
[----:B------:R-:W-:-:S04]  /*0420*/  UISETP.EQ.OR.EX UP3, UPT, UR5, URZ, !UP0, UP1 ;  /* 0x000000ff0500728c */ /* 0x000fc8000c762710 */
[----:B------:R-:W-:-:S05]  /*0430*/  UP2UR UR45, UPR, URZ, 0x8 ;  /* 0x00000008ff2d7883 */ /* 0x000fca0008000000 */
[----:B------:R-:W-:Y:S07]  /*0440*/  BRA.U !UP3, `(.L_x_8) ;  /* 0x000000010b207547 */ /* 0x000fee000b800000 */
[----:B------:R-:W-:Y:S01]  /*0450*/  UISETP.NE.U32.AND UP2, UPT, UR4, URZ, UPT ;  /* 0x000000ff0400728c */ /* 0x000fe2000bf45070 */
[----:B-----5:R-:W-:Y:S01]  /*0460*/  FSETP.NEU.AND P0, PT, R35, RZ, PT ;  /* 0x000000ff2300720b */ /* 0x020fe20003f0d000 */
[----:B------:R-:W-:Y:S02]  /*0470*/  USEL UR4, URZ, 0xffffffff, UP0 ;  /* 0xffffffffff047887 */ /* 0x000fe40008000000 */
[----:B------:R-:W-:-:S10]  /*0480*/  UISETP.NE.AND.EX UP2, UPT, UR5, URZ, UPT, UP2 ;  /* 0x000000ff0500728c */ /* 0x000fd4000bf45320 */
[----:B------:R-:W-:Y:S01]  /*0490*/  VOTEU.ANY UP1, P0 ;  /* 0x0000000000ff7886 */ /* 0x000fe20000020100 */
[----:B------:R-:W-:-:S04]  /*04a0*/  @!UP2 USEL UR4, URZ, 0xffffffff, UP1 ;  /* 0xffffffffff04a887 */ /* 0x000fc80008800000 */
[----:B------:R-:W-:-:S04]  /*04b0*/  ULOP3.LUT UR4, UR4, 0x1, URZ, 0xc0, !UPT ;  /* 0x0000000104047892 */ /* 0x000fc8000f8ec0ff */
[----:B------:R-:W-:-:S11]  /*04c0*/  UISETP.NE.U32.AND UP2, UPT, UR4, 0x1, UPT ;  /* 0x000000010400788c */ /* 0x000fd6000bf45070 */
.L_x_8:
[----:B-1----:R-:W1:Y:S01]  /*04d0*/  SHFL.IDX PT, R2, R74, RZ, 0x1f ;  /* 0x00001fff4a027589 */ /* 0x002e6200000e0000 */
[----:B------:R-:W-:-:S04]  /*04e0*/  UISETP.NE.AND UP1, UPT, UR8, 0x2, UPT ;  /* 0x000000020800788c */ /* 0x000fc8000bf25270 */
[----:B------:R-:W-:Y:S01]  /*04f0*/  USEL UR6, URZ, 0x1, UP1 ;  /* 0x00000001ff067887 */ /* 0x000fe20008800000 */
[----:B-1----:R-:W-:-:S13]  /*0500*/  ISETP.NE.AND P0, PT, R2, RZ, PT ;  /* 0x000000ff0200720c */ /* 0x002fda0003f05270 */
[----:B------:R-:W-:Y:S05]  /*0510*/  @P0 BRA `(.L_x_9) ;  /* 0x0000000000f40947 */ /* 0x000fea0003800000 */
[----:B------:R-:W-:Y:S01]  /*0520*/  ELECT P0, URZ, PT ;  /* 0x0000000000ff782f */ /* 0x000fe20003800000 */
[----:B------:R-:W-:-:S12]  /*0530*/  BSSY.RECONVERGENT B0, `(.L_x_9) ;  /* 0x000003b000007945 */ /* 0x000fd80003800200 */
[----:B------:R-:W-:Y:S05]  /*0540*/  @!P0 BRA `(.L_x_10) ;  /* 0x0000000000e48947 */ /* 0x000fea0003800000 */
[----:B------:R-:W1:Y:S01]  /*0550*/  S2UR UR5, SR_CgaCtaId ;  /* 0x00000000000579c3 */ /* 0x000e620000008800 */
[----:B------:R-:W-:Y:S01]  /*0560*/  UMOV UR7, 0x400 ;  /* 0x0000040000077882 */ /* 0x000fe20000000000 */
[----:B------:R-:W-:Y:S02]  /*0570*/  UMOV UR4, 0x1 ;  /* 0x0000000100047882 */ /* 0x000fe40000000000 */
[----:B------:R-:W-:-:S04]  /*0580*/  UIADD3 UR10, UPT, UPT, -UR4, 0x100000, URZ ;  /* 0x00100000040a7890 */ /* 0x000fc8000fffe1ff */
[----:B------:R-:W-:Y:S02]  /*0590*/  USHF.L.U32 UR11, UR10, 0xb, URZ ;  /* 0x0000000b0a0b7899 */ /* 0x000fe400080006ff */
[----:B------:R-:W-:Y:S02]  /*05a0*/  USHF.L.U32 UR10, UR10, 0x1, URZ ;  /* 0x000000010a0a7899 */ /* 0x000fe400080006ff */
[----:B-1----:R-:W-:Y:S01]  /*05b0*/  ULEA UR5, UR5, UR7, 0x18 ;  /* 0x0000000705057291 */ /* 0x002fe2000f8ec0ff */
[----:B------:R-:W1:Y:S11]  /*05c0*/  FENCE.VIEW.ASYNC.S ;  /* 0x00000000000073c6 */ /* 0x000e760000000000 */
[----:B-1----:R1:W3:Y:S01]  /*05d0*/  SYNCS.EXCH.64 URZ, [UR5], UR10 ;  /* 0x0000000a05ff75b2 */ /* 0x0022e20008000100 */
[----:B------:R1:W4:Y:S01]  /*05e0*/  SYNCS.EXCH.64 URZ, [UR5+0xc0], UR10 ;  /* 0x0000c00a05ff75b2 */ /* 0x0003220008000100 */
[----:B------:R1:W1:Y:S01]  /*05f0*/  SYNCS.EXCH.64 URZ, [UR5+0x8], UR10 ;  /* 0x0000080a05ff75b2 */ /* 0x0002620008000100 */
        /* <DEDUP_REMOVED lines=45> */
[----:B---34-:R-:W-:Y:S01]  /*08d0*/  NOP ;  /* 0x0000000000007918 */ /* 0x018fe20000000000 */
.L_x_10:
[----:B-1----:R-:W-:Y:S05]  /*08e0*/  BSYNC.RECONVERGENT B0 ;  /* 0x0000000000007941 */ /* 0x002fea0003800200 */
.L_x_9:
[----:B------:R-:W1:Y:S01]  /*08f0*/  SHFL.IDX PT, R2, R74, RZ, 0x1f ;  /* 0x00001fff4a027589 */ /* 0x000e6200000e0000 */
[----:B------:R-:W-:Y:S01]  /*0900*/  NOP ;  /* 0x0000000000007918 */ /* 0x000fe20000000000 */
[----:B-1----:R-:W-:-:S13]  /*0910*/  ISETP.NE.AND P0, PT, R2, 0x1, PT ;  /* 0x000000010200780c */ /* 0x002fda0003f05270 */
[----:B------:R-:W-:Y:S05]  /*0920*/  @P0 BRA `(.L_x_11) ;  /* 0x0000000000480947 */ /* 0x000fea0003800000 */
[----:B------:R-:W1:Y:S01]  /*0930*/  S2UR UR7, SR_CgaCtaId ;  /* 0x00000000000779c3 */ /* 0x000e620000008800 */
[----:B------:R-:W-:Y:S01]  /*0940*/  UMOV UR9, 0x400 ;  /* 0x0000040000097882 */ /* 0x000fe20000000000 */
[----:B------:R-:W-:Y:S01]  /*0950*/  UMOV UR5, 0x20 ;  /* 0x0000002000057882 */ /* 0x000fe20000000000 */
[----:B------:R-:W-:Y:S01]  /*0960*/  UMOV UR4, 0x80 ;  /* 0x0000008000047882 */ /* 0x000fe20000000000 */
[----:B------:R-:W-:-:S04]  /*0970*/  UIADD3 UR10, UPT, UPT, -UR5, 0x100000, URZ ;  /* 0x00100000050a7890 */ /* 0x000fc8000fffe1ff */
[----:B------:R-:W-:Y:S02]  /*0980*/  USHF.L.U32 UR11, UR10, 0xb, URZ ;  /* 0x0000000b0a0b7899 */ /* 0x000fe400080006ff */
[----:B------:R-:W-:Y:S02]  /*0990*/  USHF.L.U32 UR10, UR10, 0x1, URZ ;  /* 0x000000010a0a7899 */ /* 0x000fe400080006ff */
[----:B------:R-:W-:-:S04]  /*09a0*/  UIADD3 UR4, UPT, UPT, -UR4, 0x100000, URZ ;  /* 0x0010000004047890 */ /* 0x000fc8000fffe1ff */
[----:B------:R-:W-:Y:S02]  /*09b0*/  USHF.L.U32 UR5, UR4, 0xb, URZ ;  /* 0x0000000b04057899 */ /* 0x000fe400080006ff */
[----:B------:R-:W-:Y:S01]  /*09c0*/  USHF.L.U32 UR4, UR4, 0x1, URZ ;  /* 0x0000000104047899 */ /* 0x000fe200080006ff */
[----:B------:R-:W-:Y:S01]  /*09d0*/  ELECT P0, URZ, PT ;  /* 0x0000000000ff782f */ /* 0x000fe20003800000 */
[----:B-1----:R-:W-:Y:S01]  /*09e0*/  ULEA UR7, UR7, UR9, 0x18 ;  /* 0x0000000907077291 */ /* 0x002fe2000f8ec0ff */
[----:B------:R-:W1:Y:S11]  /*09f0*/  FENCE.VIEW.ASYNC.S ;  /* 0x00000000000073c6 */ /* 0x000e760000000000 */
[----:B-1----:R1:W3:Y:S01]  /*0a00*/  SYNCS.EXCH.64 URZ, [UR7+0x180], UR10 ;  /* 0x0001800a07ff75b2 */ /* 0x0022e20008000100 */
[----:B------:R1:W4:Y:S01]  /*0a10*/  SYNCS.EXCH.64 URZ, [UR7+0x190], UR4 ;  /* 0x0001900407ff75b2 */ /* 0x0003220008000100 */
[----:B------:R1:W1:Y:S01]  /*0a20*/  SYNCS.EXCH.64 URZ, [UR7+0x188], UR10 ;  /* 0x0001880a07ff75b2 */ /* 0x0002620008000100 */
[----:B------:R1:W1:Y:S01]  /*0a30*/  SYNCS.EXCH.64 URZ, [UR7+0x198], UR4 ;  /* 0x0001980407ff75b2 */ /* 0x0002620008000100 */
[----:B------:R-:W-:Y:S01]  /*0a40*/  NOP ;  /* 0x0000000000007918 */ /* 0x000fe20000000000 */
.L_x_11:
[----:B------:R-:W2:Y:S01]  /*0a50*/  SHFL.IDX PT, R2, R74, RZ, 0x1f ;  /* 0x00001fff4a027589 */ /* 0x000ea200000e0000 */
[----:B------:R-:W-:Y:S01]  /*0a60*/  NOP ;  /* 0x0000000000007918 */ /* 0x000fe20000000000 */
[----:B--2---:R-:W-:-:S13]  /*0a70*/  ISETP.NE.AND P0, PT, R2, 0x3, PT ;  /* 0x000000030200780c */ /* 0x004fda0003f05270 */
[----:B------:R-:W-:Y:S05]  /*0a80*/  @P0 BRA `(.L_x_12) ;  /* 0x0000000000300947 */ /* 0x000fea0003800000 */
[----:B-1----:R-:W1:Y:S01]  /*0a90*/  S2UR UR5, SR_CgaCtaId ;  /* 0x00000000000579c3 */ /* 0x002e620000008800 */
[----:B------:R-:W-:Y:S01]  /*0aa0*/  UMOV UR7, 0x400 ;  /* 0x0000040000077882 */ /* 0x000fe20000000000 */
[----:B------:R-:W-:Y:S01]  /*0ab0*/  UMOV UR4, 0x20 ;  /* 0x0000002000047882 */ /* 0x000fe20000000000 */
[----:B------:R-:W-:Y:S01]  /*0ac0*/  ELECT P0, URZ, PT ;  /* 0x0000000000ff782f */ /* 0x000fe20003800000 */
[----:B------:R-:W-:-:S04]  /*0ad0*/  UIADD3 UR10, UPT, UPT, -UR4, 0x100000, URZ ;  /* 0x00100000040a7890 */ /* 0x000fc8000fffe1ff */
[----:B------:R-:W-:Y:S02]  /*0ae0*/  USHF.L.U32 UR11, UR10, 0xb, URZ ;  /* 0x0000000b0a0b7899 */ /* 0x000fe400080006ff */
[----:B------:R-:W-:Y:S02]  /*0af0*/  USHF.L.U32 UR10, UR10, 0x1, URZ ;  /* 0x000000010a0a7899 */ /* 0x000fe400080006ff */
[----:B-1----:R-:W-:Y:S01]  /*0b00*/  ULEA UR5, UR5, UR7, 0x18 ;  /* 0x0000000705057291 */ /* 0x002fe2000f8ec0ff */
[----:B------:R-:W1:Y:S11]  /*0b10*/  FENCE.VIEW.ASYNC.S ;  /* 0x00000000000073c6 */ /* 0x000e760000000000 */
[----:B-1----:R2:W1:Y:S01]  /*0b20*/  SYNCS.EXCH.64 URZ, [UR5+0x1a0], UR10 ;  /* 0x0001a00a05ff75b2 */ /* 0x0024620008000100 */
[----:B------:R2:W1:Y:S02]  /*0b30*/  SYNCS.EXCH.64 URZ, [UR5+0x1a8], UR10 ;  /* 0x0001a80a05ff75b2 */ /* 0x0004640008000100 */
[----:B--2---:R-:W-:Y:S01]  /*0b40*/  NOP ;  /* 0x0000000000007918 */ /* 0x004fe20000000000 */
.L_x_12:
[----:B------:R-:W2:Y:S01]  /*0b50*/  SHFL.IDX PT, R2, R74, RZ, 0x1f ;  /* 0x00001fff4a027589 */ /* 0x000ea200000e0000 */
[----:B------:R-:W-:Y:S01]  /*0b60*/  NOP ;  /* 0x0000000000007918 */ /* 0x000fe20000000000 */
[----:B--2---:R-:W-:-:S13]  /*0b70*/  ISETP.NE.AND P0, PT, R2, 0x4, PT ;  /* 0x000000040200780c */ /* 0x004fda0003f05270 */
[----:B------:R-:W-:Y:S05]  /*0b80*/  @P0 BRA `(.L_x_13) ;  /* 0x00000000004c0947 */ /* 0x000fea0003800000 */
[----:B-1----:R-:W1:Y:S01]  /*0b90*/  S2UR UR5, SR_CgaCtaId ;  /* 0x00000000000579c3 */ /* 0x002e620000008800 */
[----:B------:R-:W-:Y:S01]  /*0ba0*/  UMOV UR9, 0x100 ;  /* 0x0000010000097882 */ /* 0x000fe20000000000 */
[----:B------:R-:W-:Y:S01]  /*0bb0*/  UMOV UR7, 0x400 ;  /* 0x0000040000077882 */ /* 0x000fe20000000000 */
[----:B------:R-:W-:Y:S01]  /*0bc0*/  USEL UR9, UR9, 0xe0, UP2 ;  /* 0x000000e009097887 */ /* 0x000fe20009000000 */
[----:B------:R-:W-:Y:S01]  /*0bd0*/  UMOV UR4, 0x1 ;  /* 0x0000000100047882 */ /* 0x000fe20000000000 */
[----:B------:R-:W-:Y:S01]  /*0be0*/  ELECT P0, URZ, PT ;  /* 0x0000000000ff782f */ /* 0x000fe20003800000 */
[----:B------:R-:W-:-:S04]  /*0bf0*/  UIADD3 UR10, UPT, UPT, -UR4, 0x100000, URZ ;  /* 0x00100000040a7890 */ /* 0x000fc8000fffe1ff */
[----:B------:R-:W-:Y:S02]  /*0c00*/  USHF.L.U32 UR11, UR10, 0xb, URZ ;  /* 0x0000000b0a0b7899 */ /* 0x000fe400080006ff */
[----:B------:R-:W-:Y:S02]  /*0c10*/  USHF.L.U32 UR10, UR10, 0x1, URZ ;  /* 0x000000010a0a7899 */ /* 0x000fe400080006ff */
[----:B------:R-:W-:-:S04]  /*0c20*/  UIADD3 UR12, UPT, UPT, -UR9, 0x100000, URZ ;  /* 0x00100000090c7890 */ /* 0x000fc8000fffe1ff */
[----:B------:R-:W-:Y:S02]  /*0c30*/  USHF.L.U32 UR13, UR12, 0xb, URZ ;  /* 0x0000000b0c0d7899 */ /* 0x000fe400080006ff */
[----:B------:R-:W-:Y:S02]  /*0c40*/  USHF.L.U32 UR12, UR12, 0x1, URZ ;  /* 0x000000010c0c7899 */ /* 0x000fe400080006ff */
[----:B-1----:R-:W-:Y:S01]  /*0c50*/  ULEA UR5, UR5, UR7, 0x18 ;  /* 0x0000000705057291 */ /* 0x002fe2000f8ec0ff */
[----:B------:R-:W1:Y:S11]  /*0c60*/  FENCE.VIEW.ASYNC.S ;  /* 0x00000000000073c6 */ /* 0x000e760000000000 */
[----:B-1----:R2:W1:Y:S01]  /*0c70*/  SYNCS.EXCH.64 URZ, [UR5+0x1b0], UR10 ;  /* 0x0001b00a05ff75b2 */ /* 0x0024620008000100 */
[----:B------:R2:W1:Y:S01]  /*0c80*/  SYNCS.EXCH.64 URZ, [UR5+0x1c0], UR12 ;  /* 0x0001c00c05ff75b2 */ /* 0x0004620008000100 */
[----:B------:R2:W1:Y:S01]  /*0c90*/  SYNCS.EXCH.64 URZ, [UR5+0x1b8], UR10 ;  /* 0x0001b80a05ff75b2 */ /* 0x0004620008000100 */
[----:B------:R2:W1:Y:S02]  /*0ca0*/  SYNCS.EXCH.64 URZ, [UR5+0x1c8], UR12 ;  /* 0x0001c80c05ff75b2 */ /* 0x0004640008000100 */
[----:B--2---:R-:W-:Y:S01]  /*0cb0*/  NOP ;  /* 0x0000000000007918 */ /* 0x004fe20000000000 */
.L_x_13:
[----:B------:R-:W2:Y:S01]  /*0cc0*/  SHFL.IDX PT, R2, R74, RZ, 0x1f ;  /* 0x00001fff4a027589 */ /* 0x000ea200000e0000 */
[----:B------:R-:W-:Y:S01]  /*0cd0*/  NOP ;  /* 0x0000000000007918 */ /* 0x000fe20000000000 */
[----:B--2---:R-:W-:-:S13]  /*0ce0*/  ISETP.NE.AND P0, PT, R2, 0x5, PT ;  /* 0x000000050200780c */ /* 0x004fda0003f05270 */
[----:B------:R-:W-:Y:S05]  /*0cf0*/  @P0 BRA `(.L_x_14) ;  /* 0x0000000000580947 */ /* 0x000fea0003800000 */
[----:B-1----:R-:W1:Y:S01]  /*0d00*/  S2UR UR7, SR_CgaCtaId ;  /* 0x00000000000779c3 */ /* 0x002e620000008800 */
        /* <DEDUP_REMOVED lines=12> */
[----:B-1----:R2:W1:Y:S01]  /*0dd0*/  SYNCS.EXCH.64 URZ, [UR7+0x1d0], UR10 ;  /* 0x0001d00a07ff75b2 */ /* 0x0024620008000100 */
[----:B------:R2:W1:Y:S01]  /*0de0*/  SYNCS.EXCH.64 URZ, [UR7+0x1f0], UR4 ;  /* 0x0001f00407ff75b2 */ /* 0x0004620008000100 */
[----:B------:R2:W1:Y:S01]  /*0df0*/  SYNCS.EXCH.64 URZ, [UR7+0x1d8], UR10 ;  /* 0x0001d80a07ff75b2 */ /* 0x0004620008000100 */
[----:B------:R2:W1:Y:S01]  /*0e00*/  SYNCS.EXCH.64 URZ, [UR7+0x1f8], UR4 ;  /* 0x0001f80407ff75b2 */ /* 0x0004620008000100 */
[----:B------:R2:W1:Y:S01]  /*0e10*/  SYNCS.EXCH.64 URZ, [UR7+0x1e0], UR10 ;  /* 0x0001e00a07ff75b2 */ /* 0x0004620008000100 */
[----:B------:R2:W1:Y:S01]  /*0e20*/  SYNCS.EXCH.64 URZ, [UR7+0x200], UR4 ;  /* 0x0002000407ff75b2 */ /* 0x0004620008000100 */
[----:B------:R2:W1:Y:S01]  /*0e30*/  SYNCS.EXCH.64 URZ, [UR7+0x1e8], UR10 ;  /* 0x0001e80a07ff75b2 */ /* 0x0004620008000100 */
[----:B------:R2:W1:Y:S02]  /*0e40*/  SYNCS.EXCH.64 URZ, [UR7+0x208], UR4 ;  /* 0x0002080407ff75b2 */ /* 0x0004640008000100 */
[----:B--2---:R-:W-:Y:S01]  /*0e50*/  NOP ;  /* 0x0000000000007918 */ /* 0x004fe20000000000 */
.L_x_14:
        /* <DEDUP_REMOVED lines=18> */
.L_x_15:
[----:B-1----:R-:W1:Y:S01]  /*0f80*/  S2UR UR5, SR_CTAID.X ;  /* 0x00000000000579c3 */ /* 0x002e620000002500 */
[----:B------:R-:W-:-:S05]  /*0f90*/  CS2R.32 R69, SR_CgaSize ;  /* 0x0000000000457805 */ /* 0x000fca0000008a00 */
[----:B------:R-:W-:-:S05]  /*0fa0*/  IMAD R69, R69, -0xa0, RZ ;  /* 0xffffff6045457824 */ /* 0x000fca00078e02ff */
[----:B------:R-:W-:-:S14]  /*0fb0*/  R2UR UR9, R69 ;  /* 0x00000000450972ca */ /* 0x000fdc00000e0000 */
[----:B------:R-:W2:Y:S01]  /*0fc0*/  LDCU UR9, c[0x0][UR9+0x2b0] ;  /* 0x00005600090977ac */ /* 0x000ea20008000800 */
[----:B------:R-:W-:Y:S01]  /*0fd0*/  NOP ;  /* 0x0000000000007918 */ /* 0x000fe20000000000 */
[----:B------:R-:W-:-:S05]  /*0fe0*/  CS2R.32 R69, SR_CgaSize ;  /* 0x0000000000457805 */ /* 0x000fca0000008a00 */
[----:B------:R-:W-:-:S05]  /*0ff0*/  IMAD R69, R69, -0xa0, RZ ;  /* 0xffffff6045457824 */ /* 0x000fca00078e02ff */
[----:B------:R-:W-:-:S14]  /*1000*/  R2UR UR7, R69 ;  /* 0x00000000450772ca */ /* 0x000fdc00000e0000 */
[----:B------:R-:W3:Y:S01]  /*1010*/  LDCU UR7, c[0x0][UR7+0x2b4] ;  /* 0x00005680070777ac */ /* 0x000ee20008000800 */
[----:B------:R-:W4:Y:S08]  /*1020*/  S2UR UR4, SR_CTAID.Y ;  /* 0x00000000000479c3 */ /* 0x000f300000002600 */
[----:B------:R-:W3:Y:S01]  /*1030*/  LDC R9, c[0x0][0xb24] ;  /* 0x0002c900ff097b82 */ /* 0x000ee20000000800 */
[----:B-1----:R-:W-:-:S02]  /*1040*/  I2FP.F32.U32 R4, UR5 ;  /* 0x0000000500047c45 */ /* 0x002fc40008201000 */
[----:B------:R-:W-:-:S05]  /*1050*/  CS2R.32 R5, SR_CgaSize ;  /* 0x0000000000057805 */ /* 0x000fca0000008a00 */
[----:B------:R-:W-:-:S06]  /*1060*/  IMAD R5, R5, -0xa0, RZ ;  /* 0xffffff6005057824 */ /* 0x000fcc00078e02ff */
[----:B------:R-:W1:Y:S01]  /*1070*/  LDC R5, c[0x0][R5+0x2a0] ;  /* 0x0000a80005057b82 */ /* 0x000e620000000800 */
[----:B------:R-:W-:Y:S01]  /*1080*/  MOV R69, UR5 ;  /* 0x0000000500457c02 */ /* 0x000fe20008000f00 */
[----:B--2---:R-:W-:Y:S01]  /*1090*/  FMUL R4, R4, UR9 ;  /* 0x0000000904047c20 */ /* 0x004fe20008400000 */
[----:B----4-:R-:W-:Y:S02]  /*10a0*/  I2FP.F32.U32 R2, UR4 ;  /* 0x0000000400027c45 */ /* 0x010fe40008201000 */
[----:B------:R-:W-:-:S05]  /*10b0*/  CS2R.32 R3, SR_CgaSize ;  /* 0x0000000000037805 */ /* 0x000fca0000008a00 */
[----:B------:R-:W-:-:S06]  /*10c0*/  IMAD R3, R3, -0xa0, RZ ;  /* 0xffffff6003037824 */ /* 0x000fcc00078e02ff */
[----:B------:R-:W2:Y:S01]  /*10d0*/  LDC R3, c[0x0][R3+0x2a4] ;  /* 0x0000a90003037b82 */ /* 0x000ea20000000800 */
[----:B------:R-:W4:Y:S01]  /*10e0*/  F2I.U32.TRUNC.NTZ R68, R4 ;  /* 0x0000000400447305 */ /* 0x000f22000020f000 */
[----:B------:R-:W-:Y:S01]  /*10f0*/  MOV R63, UR4 ;  /* 0x00000004003f7c02 */ /* 0x000fe20008000f00 */
[----:B---3--:R-:W-:-:S05]  /*1100*/  FMUL R2, R2, UR7 ;  /* 0x0000000702027c20 */ /* 0x008fca0008400000 */
[----:B------:R-:W-:Y:S01]  /*1110*/  BAR.SYNC.DEFER_BLOCKING 0x0 ;  /* 0x0000000000007b1d */ /* 0x000fe20000010000 */
[----:B------:R-:W-:-:S05]  /*1120*/  ISETP.GE.AND P0, PT, R9, 0x1, PT ;  /* 0x000000010900780c */ /* 0x000fca0003f06270 */
[----:B------:R-:W3:Y:S02]  /*1130*/  F2I.U32.TRUNC.NTZ R62, R2 ;  /* 0x00000002003e7305 */ /* 0x000ee4000020f000 */
[----:B------:R-:W2:Y:S01]  /*1140*/  S2UR UR36, SR_CTAID.Z ;  /* 0x00000000002479c3 */ /* 0x000ea20000002700 */
[----:B----4-:R-:W-:-:S05]  /*1150*/  IADD3 R68, PT, PT, -R68, RZ, RZ ;  /* 0x000000ff44447210 */ /* 0x010fca0007ffe1ff */
[----:B-1----:R-:W-:Y:S01]  /*1160*/  IMAD R68, R5, R68, UR5 ;  /* 0x0000000505447e24 */ /* 0x002fe2000f8e0244 */
[----:B---3--:R-:W-:-:S05]  /*1170*/  IADD3 R62, PT, PT, -R62, RZ, RZ ;  /* 0x000000ff3e3e7210 */ /* 0x008fca0007ffe1ff */
[----:B--2---:R-:W-:Y:S01]  /*1180*/  IMAD R62, R3, R62, UR4 ;  /* 0x00000004033e7e24 */ /* 0x004fe2000f8e023e */
[----:B------:R-:W-:Y:S06]  /*1190*/  @!P0 BRA `(.L_x_16) ;  /* 0x0000000000b88947 */ /* 0x000fec0003800000 */
[----:B------:R-:W1:Y:S01]  /*11a0*/  LDC.64 R4, c[0x0][0xb18] ;  /* 0x0002c600ff047b82 */ /* 0x000e620000000a00 */
[----:B------:R-:W-:-:S07]  /*11b0*/  ISETP.NE.AND P0, PT, R9, 0x1, PT ;  /* 0x000000010900780c */ /* 0x000fce0003f05270 */
[----:B------:R-:W2:Y:S08]  /*11c0*/  LDC R10, c[0x0][0xb0c] ;  /* 0x0002c300ff0a7b82 */ /* 0x000eb00000000800 */
[----:B------:R-:W3:Y:S08]  /*11d0*/  LDC R11, c[0x0][0x370] ;  /* 0x0000dc00ff0b7b82 */ /* 0x000ef00000000800 */
[----:B------:R-:W4:Y:S01]  /*11e0*/  LDC R12, c[0x0][0x374] ;  /* 0x0000dd00ff0c7b82 */ /* 0x000f220000000800 */
[----:B-1----:R-:W-:-:S07]  /*11f0*/  ISETP.NE.AND P1, PT, R4, 0x1, PT ;  /* 0x000000010400780c */ /* 0x002fce0003f25270 */
[----:B------:R-:W3:Y:S01]  /*1200*/  LDC.64 R6, c[0x0][0xb10] ;  /* 0x0002c400ff067b82 */ /* 0x000ee20000000a00 */
[----:B--2---:R-:W-:-:S07]  /*1210*/  ISETP.NE.AND P2, PT, R10, 0x1, PT ;  /* 0x000000010a00780c */ /* 0x004fce0003f45270 */
[----:B------:R-:W1:Y:S08]  /*1220*/  LDC R8, c[0x0][0xb20] ;  /* 0x0002c800ff087b82 */ /* 0x000e700000000800 */
[----:B------:R-:W2:Y:S01]  /*1230*/  LDC.64 R2, c[0x0][0xb28] ;  /* 0x0002ca00ff027b82 */ /* 0x000ea20000000a00 */
[----:B----4-:R-:W-:-:S04]  /*1240*/  IMAD.HI.U32 R13, R12, R5, RZ ;  /* 0x000000050c0d7227 */ /* 0x010fc800078e00ff */
[----:B------:R-:W-:-:S04]  /*1250*/  IMAD.HI.U32 R5, R63, R5, RZ ;  /* 0x000000053f057227 */ /* 0x000fc800078e00ff */
[----:B---3--:R-:W-:-:S04]  /*1260*/  IMAD.HI.U32 R14, R11, R6, RZ ;  /* 0x000000060b0e7227 */ /* 0x008fc800078e00ff */
[----:B------:R-:W-:Y:S01]  /*1270*/  IMAD.HI.U32 R16, R69, R6, RZ ;  /* 0x0000000645107227 */ /* 0x000fe200078e00ff */
[-C--:B------:R-:W-:Y:S02]  /*1280*/  @P2 SHF.R.U32.HI R11, RZ, R7.reuse, R14 ;  /* 0x00000007ff0b2219 */ /* 0x080fe4000001160e */
[-C--:B-1----:R-:W-:Y:S02]  /*1290*/  @P1 SHF.R.U32.HI R12, RZ, R8.reuse, R13 ;  /* 0x00000008ff0c1219 */ /* 0x082fe4000001160d */
[----:B------:R-:W-:Y:S02]  /*12a0*/  SHF.R.U32.HI R8, RZ, R8, R5 ;  /* 0x00000008ff087219 */ /* 0x000fe40000011605 */
[----:B------:R-:W-:Y:S02]  /*12b0*/  SHF.R.U32.HI R16, RZ, R7, R16 ;  /* 0x00000007ff107219 */ /* 0x000fe40000011610 */
[----:B------:R-:W-:Y:S01]  /*12c0*/  SEL R5, R63, R8, !P1 ;  /* 0x000000083f057207 */ /* 0x000fe20004800000 */
[----:B--2---:R-:W-:Y:S01]  /*12d0*/  IMAD.HI.U32 R14, R12, R2, RZ ;  /* 0x000000020c0e7227 */ /* 0x004fe200078e00ff */
[----:B------:R-:W-:-:S03]  /*12e0*/  SEL R7, R69, R16, !P2 ;  /* 0x0000001045077207 */ /* 0x000fc60005000000 */
[----:B------:R-:W-:Y:S01]  /*12f0*/  IMAD.HI.U32 R6, R11, R2, RZ ;  /* 0x000000020b067227 */ /* 0x000fe200078e00ff */
[----:B------:R-:W-:-:S04]  /*1300*/  @P0 SHF.R.U32.HI R12, RZ, R3, R14 ;  /* 0x00000003ff0c0219 */ /* 0x000fc8000001160e */
[----:B------:R-:W-:Y:S01]  /*1310*/  @P0 SHF.R.U32.HI R11, RZ, R3, R6 ;  /* 0x00000003ff0b0219 */ /* 0x000fe20000011606 */
[----:B------:R-:W-:-:S04]  /*1320*/  IMAD R12, R12, R9, RZ ;  /* 0x000000090c0c7224 */ /* 0x000fc800078e02ff */
[----:B------:R-:W-:Y:S01]  /*1330*/  IMAD R6, R11, R9, RZ ;  /* 0x000000090b067224 */ /* 0x000fe200078e02ff */
[----:B------:R-:W-:-:S04]  /*1340*/  ISETP.GE.AND P1, PT, R5, R12, PT ;  /* 0x0000000c0500720c */ /* 0x000fc80003f26270 */
[----:B------:R-:W-:Y:S01]  /*1350*/  ISETP.GE.OR P1, PT, R7, R6, P1 ;  /* 0x000000060700720c */ /* 0x000fe20000f26670 */
[----:B------:R-:W-:-:S05]  /*1360*/  IMAD.HI.U32 R6, R5, R2, RZ ;  /* 0x0000000205067227 */ /* 0x000fca00078e00ff */
[----:B------:R-:W-:-:S04]  /*1370*/  SHF.R.U32.HI R6, RZ, R3, R6 ;  /* 0x00000003ff067219 */ /* 0x000fc80000011606 */
[----:B------:R-:W-:-:S03]  /*1380*/  SEL R6, R5, R6, !P0 ;  /* 0x0000000605067207 */ /* 0x000fc60004000000 */
[----:B------:R-:W-:Y:S01]  /*1390*/  @!P1 IMAD.HI.U32 R8, R7, R2, RZ ;  /* 0x0000000207089227 */ /* 0x000fe200078e00ff */
[----:B------:R-:W-:-:S04]  /*13a0*/  IADD3 R2, PT, PT, -R6, RZ, RZ ;  /* 0x000000ff06027210 */ /* 0x000fc80007ffe1ff */
[----:B------:R-:W-:Y:S01]  /*13b0*/  @!P1 SHF.R.U32.HI R8, RZ, R3, R8 ;  /* 0x00000003ff089219 */ /* 0x000fe20000011608 */
[----:B------:R-:W-:-:S03]  /*13c0*/  IMAD R2, R9, R2, R5 ;  /* 0x0000000209027224 */ /* 0x000fc600078e0205 */
[----:B------:R-:W-:Y:S02]  /*13d0*/  @!P1 SEL R3, R7, R8, !P0 ;  /* 0x0000000807039207 */ /* 0x000fe40004000000 */
[----:B------:R-:W-:-:S03]  /*13e0*/  IADD3 R8, PT, PT, -R5, RZ, RZ ;  /* 0x000000ff05087210 */ /* 0x000fc60007ffe1ff */
[--C-:B------:R-:W-:Y:S02]  /*13f0*/  @!P1 IMAD.IADD R6, R6, 0x1, -R3.reuse ;  /* 0x0000000106069824 */ /* 0x100fe400078e0a03 */
[----:B------:R-:W-:Y:S01]  /*1400*/  @!P1 IMAD R3, R2, R11, R3 ;  /* 0x0000000b02039224 */ /* 0x000fe200078e0203 */
[----:B------:R-:W-:Y:S01]  /*1410*/  IADD3 R2, PT, PT, -R7, RZ, RZ ;  /* 0x000000ff07027210 */ /* 0x000fe20007ffe1ff */
[----:B------:R-:W-:Y:S02]  /*1420*/  @!P1 IMAD R5, R6, R9, R7 ;  /* 0x0000000906059224 */ /* 0x000fe400078e0207 */
[----:B------:R-:W-:Y:S02]  /*1430*/  IMAD R8, R4, R8, R63 ;  /* 0x0000000804087224 */ /* 0x000fe400078e023f */
[----:B------:R-:W-:Y:S02]  /*1440*/  @!P1 IMAD.MOV.U32 R7, RZ, RZ, R3 ;  /* 0x000000ffff079224 */ /* 0x000fe400078e0003 */
[----:B------:R-:W-:-:S02]  /*1450*/  IMAD R2, R10, R2, R69 ;  /* 0x000000020a027224 */ /* 0x000fc400078e0245 */
[----:B------:R-:W-:Y:S02]  /*1460*/  IMAD R63, R5, R4, R8 ;  /* 0x00000004053f7224 */ /* 0x000fe400078e0208 */
[----:B------:R-:W-:Y:S02]  /*1470*/  IMAD R69, R7, R10, R2 ;  /* 0x0000000a07457224 */ /* 0x000fe400078e0202 */
.L_x_16:
[----:B------:R-:W1:Y:S01]  /*1480*/  LDCU UR4, c[0x0][0xb30] ;  /* 0x00016600ff0477ac */ /* 0x000e620008000800 */
[----:B------:R-:W2:Y:S08]  /*1490*/  S2UR UR37, SR_CgaCtaId ;  /* 0x00000000002579c3 */ /* 0x000eb00000008800 */
[----:B------:R-:W3:Y:S01]  /*14a0*/  LDC R26, c[0x0][0xb24] ;  /* 0x0002c900ff1a7b82 */ /* 0x000ee20000000800 */
[----:B-1----:R-:W-:-:S09]  /*14b0*/  UISETP.NE.AND UP1, UPT, UR4, 0x1, UPT ;  /* 0x000000010400788c */ /* 0x002fd2000bf25270 */
[----:B--2---:R-:W-:Y:S05]  /*14c0*/  BRA.U UP1, `(.L_x_17) ;  /* 0x0000000101407547 */ /* 0x004fea000b800000 */
[----:B------:R-:W1:Y:S08]  /*14d0*/  LDC.64 R4, c[0x0][0xb10] ;  /* 0x0002c400ff047b82 */ /* 0x000e700000000a00 */
[----:B------:R-:W2:Y:S08]  /*14e0*/  LDC.64 R2, c[0x0][0xb18] ;  /* 0x0002c600ff027b82 */ /* 0x000eb00000000a00 */
[----:B------:R-:W4:Y:S08]  /*14f0*/  LDC R6, c[0x0][0xb20] ;  /* 0x0002c800ff067b82 */ /* 0x000f300000000800 */
[----:B------:R-:W3:Y:S01]  /*1500*/  LDC R8, c[0x0][0xb0c] ;  /* 0x0002c300ff087b82 */ /* 0x000ee20000000800 */
[----:B-1----:R-:W-:-:S05]  /*1510*/  IMAD.HI.U32 R4, R69, R4, RZ ;  /* 0x0000000445047227 */ /* 0x002fca00078e00ff */
[----:B------:R-:W-:Y:S01]  /*1520*/  SHF.R.U32.HI R4, RZ, R5, R4 ;  /* 0x00000005ff047219 */ /* 0x000fe20000011604 */
[----:B--2---:R-:W-:Y:S01]  /*1530*/  IMAD.HI.U32 R3, R63, R3, RZ ;  /* 0x000000033f037227 */ /* 0x004fe200078e00ff */
[----:B------:R-:W-:-:S04]  /*1540*/  ISETP.NE.AND P0, PT, R2, 0x1, PT ;  /* 0x000000010200780c */ /* 0x000fc80003f05270 */
[----:B----4-:R-:W-:-:S04]  /*1550*/  SHF.R.U32.HI R6, RZ, R6, R3 ;  /* 0x00000006ff067219 */ /* 0x010fc80000011603 */
[----:B------:R-:W-:Y:S02]  /*1560*/  SEL R3, R63, R6, !P0 ;  /* 0x000000063f037207 */ /* 0x000fe40004000000 */
[----:B---3--:R-:W-:-:S04]  /*1570*/  ISETP.NE.AND P1, PT, R8, 0x1, PT ;  /* 0x000000010800780c */ /* 0x008fc80003f25270 */
[----:B------:R-:W-:-:S05]  /*1580*/  SEL R4, R69, R4, !P1 ;  /* 0x0000000445047207 */ /* 0x000fca0004800000 */
[----:B------:R-:W-:Y:S02]  /*1590*/  IMAD.IADD R5, R3, 0x1, -R4 ;  /* 0x0000000103057824 */ /* 0x000fe400078e0a04 */
[----:B------:R-:W-:Y:S02]  /*15a0*/  IMAD.IADD R3, R4, 0x1, -R3 ;  /* 0x0000000104037824 */ /* 0x000fe400078e0a03 */
[----:B------:R-:W-:Y:S02]  /*15b0*/  IMAD R69, R5, R8, R69 ;  /* 0x0000000805457224 */ /* 0x000fe400078e0245 */
[----:B------:R-:W-:-:S07]  /*15c0*/  IMAD R63, R3, R2, R63 ;  /* 0x00000002033f7224 */ /* 0x000fce00078e023f */
.L_x_17:
[----:B------:R-:W-:Y:S01]  /*15d0*/  BAR.SYNC.DEFER_BLOCKING 0x0 ;  /* 0x0000000000007b1d */ /* 0x000fe20000010000 */
[----:B------:R-:W-:Y:S01]  /*15e0*/  UISETP.NE.AND UP1, UPT, UR8, 0x2, UPT ;  /* 0x000000020800788c */ /* 0x000fe2000bf25270 */
[----:B------:R-:W-:Y:S02]  /*15f0*/  ISETP.NE.OR P5, PT, R0, 0x2, !P5 ;  /* 0x000000020000780c */ /* 0x000fe40006fa5670 */
[----:B------:R-:W-:-:S06]  /*1600*/  LOP3.LUT R2, R87, 0x1f, RZ, 0xc0, !PT ;  /* 0x0000001f57027812 */ /* 0x000fcc00078ec0ff */
[----:B------:R-:W-:Y:S05]  /*1610*/  BRA.U UP1, `(.L_x_18) ;  /* 0x0000001d01307547 */ /* 0x000fea000b800000 */
[----:B------:R-:W1:Y:S01]  /*1620*/  LDCU UR13, c[0x0][0x38c] ;  /* 0x00007180ff0d77ac */ /* 0x000e620008000800 */
[----:B------:R-:W2:Y:S01]  /*1630*/  LDC R9, c[0x0][0x370] ;  /* 0x0000dc00ff097b82 */ /* 0x000ea20000000800 */
[----:B------:R-:W-:Y:S01]  /*1640*/  PLOP3.LUT P1, PT, PT, PT, UP2, 0x80, 0x8 ;  /* 0x000000000008781c */ /* 0x000fe20003f2f028 */
[----:B------:R-:W-:Y:S01]  /*1650*/  HFMA2 R12, -RZ, RZ, 0, 0 ;  /* 0x00000000ff0c7431 */ /* 0x000fe200000001ff */
[----:B------:R-:W-:Y:S01]  /*1660*/  ISETP.EQ.OR P4, PT, R2, RZ, P5 ;  /* 0x000000ff0200720c */ /* 0x000fe20002f82670 */
[----:B------:R-:W-:Y:S01]  /*1670*/  IMAD.MOV.U32 R15, RZ, RZ, 0x1 ;  /* 0x00000001ff0f7424 */ /* 0x000fe200078e00ff */
[----:B------:R-:W-:Y:S01]  /*1680*/  PLOP3.LUT P1, PT, P1, PT, PT, 0x8, 0x80 ;  /* 0x000000000080781c */ /* 0x000fe20000f2e170 */
[----:B------:R-:W-:Y:S01]  /*1690*/  IMAD.MOV.U32 R14, RZ, RZ, RZ ;  /* 0x000000ffff0e7224 */ /* 0x000fe200078e00ff */
[----:B------:R-:W-:Y:S01]  /*16a0*/  MOV R8, 0x1 ;  /* 0x0000000100087802 */ /* 0x000fe20000000f00 */
[----:B------:R-:W4:Y:S01]  /*16b0*/  LDC R0, c[0x0][0x374] ;  /* 0x0000dd00ff007b82 */ /* 0x000f220000000800 */
[----:B------:R-:W-:Y:S01]  /*16c0*/  IMAD.MOV.U32 R10, RZ, RZ, RZ ;  /* 0x000000ffff0a7224 */ /* 0x000fe200078e00ff */
[----:B------:R-:W2:Y:S01]  /*16d0*/  LDCU.64 UR22, c[0x0][0x348] ;  /* 0x00006900ff1677ac */ /* 0x000ea20008000a00 */
[----:B------:R-:W-:Y:S01]  /*16e0*/  UMOV UR6, URZ ;  /* 0x000000ff00067c82 */ /* 0x000fe20008000000 */
[----:B-1----:R-:W-:-:S04]  /*16f0*/  UIADD3 UR5, UPT, UPT, UR13, 0x1f, URZ ;  /* 0x0000001f0d057890 */ /* 0x002fc8000fffe0ff */
[----:B------:R-:W-:-:S04]  /*1700*/  USHF.R.S32.HI UR4, URZ, 0x1f, UR5 ;  /* 0x0000001fff047899 */ /* 0x000fc80008011405 */
[----:B------:R-:W-:-:S04]  /*1710*/  ULEA.HI UR4, UR4, UR5, URZ, 0x5 ;  /* 0x0000000504047291 */ /* 0x000fc8000f8f28ff */
[----:B------:R-:W-:Y:S02]  /*1720*/  USHF.R.S32.HI UR15, URZ, 0x5, UR4 ;  /* 0x00000005ff0f7899 */ /* 0x000fe40008011404 */
[----:B------:R-:W-:Y:S02]  /*1730*/  UIADD3 UR4, UPT, UPT, UR13, -0x1, URZ ;  /* 0xffffffff0d047890 */ /* 0x000fe4000fffe0ff */
[----:B------:R-:W-:Y:S02]  /*1740*/  UISETP.LT.U32.AND UP0, UPT, UR15, 0x18, UPT ;  /* 0x000000180f00788c */ /* 0x000fe4000bf01070 */
[----:B------:R-:W-:Y:S02]  /*1750*/  UISETP.GE.U32.AND UP1, UPT, UR4, -0x3f, UPT ;  /* 0xffffffc10400788c */ /* 0x000fe4000bf26070 */
[----:B------:R-:W-:Y:S02]  /*1760*/  USEL UR14, UR15, 0x18, UP0 ;  /* 0x000000180f0e7887 */ /* 0x000fe40008000000 */
[----:B------:R-:W-:-:S02]  /*1770*/  UIADD3 UR13, UPT, UPT, UR13, 0x3e, URZ ;  /* 0x0000003e0d0d7890 */ /* 0x000fc4000fffe0ff */
[----:B------:R-:W-:Y:S02]  /*1780*/  UIADD3 UR5, UPT, UPT, UR14, -0x1, URZ ;  /* 0xffffffff0e057890 */ /* 0x000fe4000fffe0ff */
[----:B------:R-:W-:-:S03]  /*1790*/  UIADD3 UR7, UPT, UPT, UR15, -UR14, URZ ;  /* 0x8000000e0f077290 */ /* 0x000fc6000fffe0ff */
[----:B------:R-:W-:-:S04]  /*17a0*/  @UP1 UIADD3 UR5, UPT, UPT, UR14, URZ, URZ ;  /* 0x000000ff0e051290 */ /* 0x000fc8000fffe0ff */
[----:B--2---:R-:W-:-:S12]  /*17b0*/  UIADD3 UR5, UPT, UPT, UR5, 0x1, URZ ;  /* 0x0000000105057890 */ /* 0x004fd8000fffe0ff */
.L_x_36:
[----:B------:R-:W-:Y:S01]  /*17c0*/  UISETP.NE.AND UP0, UPT, UR37, URZ, UPT ;  /* 0x000000ff2500728c */ /* 0x000fe2000bf05270 */
[----:B------:R-:W1:Y:S08]  /*17d0*/  S2UR UR37, SR_CgaCtaId ;  /* 0x00000000002579c3 */ /* 0x000e700000008800 */
[----:B------:R-:W-:Y:S05]  /*17e0*/  BRA.U UP0, `(.L_x_19) ;  /* 0x0000000100347547 */ /* 0x000fea000b800000 */
[----:B------:R-:W2:Y:S01]  /*17f0*/  S2R R2, SR_CgaCtaId ;  /* 0x0000000000027919 */ /* 0x000ea20000008800 */
[----:B------:R-:W-:-:S04]  /*1800*/  MOV R3, 0x400 ;  /* 0x0000040000037802 */ /* 0x000fc80000000f00 */
[----:B--2---:R-:W-:Y:S02]  /*1810*/  LEA R3, R2, R3, 0x18 ;  /* 0x0000000302037211 */ /* 0x004fe400078ec0ff */
[----:B------:R-:W-:-:S03]  /*1820*/  SHF.L.U32 R2, R8, 0x1f, RZ ;  /* 0x0000001f08027819 */ /* 0x000fc600000006ff */
[----:B------:R-:W-:-:S04]  /*1830*/  IMAD R3, R10, 0x8, R3 ;  /* 0x000000080a037824 */ /* 0x000fc800078e0203 */
[----:B------:R-:W2:Y:S02]  /*1840*/  SYNCS.PHASECHK.TRANS64.TRYWAIT P0, [R3+URZ+0x220], R2 ;  /* 0x00022002030075a7 */ /* 0x000ea400080011ff */
[----:B--2---:R-:W-:Y:S05]  /*1850*/  @!P0 BRA `(.L_x_20) ;  /* 0x0000005400108947 */ /* 0x004fea0003800000 */
.L_x_123:
[----:B------:R-:W-:Y:S01]  /*1860*/  VIADD R10, R10, 0x1 ;  /* 0x000000010a0a7836 */ /* 0x000fe20000000000 */
[----:B------:R2:W-:Y:S04]  /*1870*/  SYNCS.ARRIVE.TRANS64.A1T0 RZ, [R3+URZ+0x210], RZ ;  /* 0x000210ff03ff79a7 */ /* 0x0005e800081000ff */
[----:B------:R-:W-:-:S04]  /*1880*/  ISETP.NE.AND P0, PT, R10, 0x2, PT ;  /* 0x000000020a00780c */ /* 0x000fc80003f05270 */
[----:B------:R-:W-:Y:S02]  /*1890*/  SEL R10, R10, RZ, P0 ;  /* 0x000000ff0a0a7207 */ /* 0x000fe40000000000 */
[----:B--2---:R-:W-:-:S04]  /*18a0*/  SEL R3, RZ, 0x1, P0 ;  /* 0x00000001ff037807 */ /* 0x004fc80000000000 */
[----:B------:R-:W-:-:S07]  /*18b0*/  LOP3.LUT R8, R8, R3, RZ, 0x3c, !PT ;  /* 0x0000000308087212 */ /* 0x000fce00078e3cff */
.L_x_19:
[----:B------:R-:W-:Y:S01]  /*18c0*/  UMOV UR4, 0x400 ;  /* 0x0000040000047882 */ /* 0x000fe20000000000 */
[----:B------:R-:W-:Y:S01]  /*18d0*/  SHF.L.U32 R2, R15, 0x1f, RZ ;  /* 0x0000001f0f027819 */ /* 0x000fe200000006ff */
[----:B-1----:R-:W-:Y:S01]  /*18e0*/  ULEA UR4, UR37, UR4, 0x18 ;  /* 0x0000000425047291 */ /* 0x002fe2000f8ec0ff */
[----:B------:R-:W-:Y:S01]  /*18f0*/  R2UR UR35, R69 ;  /* 0x00000000452372ca */ /* 0x000fe200000e0000 */
[----:B------:R-:W-:Y:S01]  /*1900*/  UISETP.GE.U32.AND UP0, UPT, UR13, 0x3f, UPT ;  /* 0x0000003f0d00788c */ /* 0x000fe2000bf06070 */
[----:B------:R-:W-:Y:S01]  /*1910*/  R2UR UR11, R63 ;  /* 0x000000003f0b72ca */ /* 0x000fe200000e0000 */
[----:B------:R-:W-:Y:S01]  /*1920*/  ULEA UR8, UR6, UR4, 0x3 ;  /* 0x0000000406087291 */ /* 0x000fe2000f8e18ff */
[----:B------:R-:W-:-:S08]  /*1930*/  UMOV UR24, URZ ;  /* 0x000000ff00187c82 */ /* 0x000fd00008000000 */
[----:B------:R1:W2:Y:S01]  /*1940*/  SYNCS.PHASECHK.TRANS64.TRYWAIT P0, [UR8+0xc0], R2 ;  /* 0x0000c002ff0075a7 */ /* 0x0002a20008001108 */
[----:B------:R-:W-:Y:S02]  /*1950*/  USHF.L.U32 UR35, UR35, 0x7, URZ ;  /* 0x0000000723237899 */ /* 0x000fe400080006ff */
[----:B------:R-:W-:Y:S01]  /*1960*/  USHF.L.U32 UR11, UR11, 0x4, URZ ;  /* 0x000000040b0b7899 */ /* 0x000fe200080006ff */
[----:B------:R-:W-:Y:S11]  /*1970*/  BRA.U !UP0, `(.L_x_21) ;  /* 0x0000000108a87547 */ /* 0x000ff6000b800000 */
[----:B------:R-:W-:Y:S01]  /*1980*/  UMOV UR16, URZ ;  /* 0x000000ff00107c82 */ /* 0x000fe20008000000 */
[----:B------:R-:W-:-:S05]  /*1990*/  UMOV UR17, UR6 ;  /* 0x0000000600117c82 */ /* 0x000fca0008000000 */
.L_x_26:
[----:B-1----:R-:W-:Y:S01]  /*19a0*/  ULEA UR33, UR17, UR4, 0x3 ;  /* 0x0000000411217291 */ /* 0x002fe2000f8e18ff */
[----:B--2---:R-:W-:Y:S01]  /*19b0*/  @!P5 MOV R3, 0x2400 ;  /* 0x000024000003d802 */ /* 0x004fe20000000f00 */
[----:B--2---:R-:W-:Y:S10]  /*19c0*/  @P0 BRA `(.L_x_22) ;  /* 0x00000000000c0947 */ /* 0x004ff40003800000 */
[----:B------:R-:W-:-:S04]  /*19d0*/  SHF.L.U32 R5, R15, 0x1f, RZ ;  /* 0x0000001f0f057819 */ /* 0x000fc800000006ff */
[----:B------:R-:W2:Y:S02]  /*19e0*/  SYNCS.PHASECHK.TRANS64.TRYWAIT P0, [UR33+0xc0], R5 ;  /* 0x0000c005ff0075a7 */ /* 0x000ea40008001121 */
[----:B--2---:R-:W-:Y:S05]  /*19f0*/  @!P0 BRA `(.L_x_23) ;  /* 0x0000005000bc8947 */ /* 0x004fea0003800000 */
.L_x_22:
[----:B------:R2:W-:Y:S01]  /*1a00*/  @!P5 SYNCS.ARRIVE.TRANS64 RZ, [UR33], R3 ;  /* 0x00000003ffffd9a7 */ /* 0x0005e20008000021 */
[----:B------:R-:W-:Y:S04]  /*1a10*/  BSSY.RECONVERGENT B0, `(.L_x_24) ;  /* 0x0000003000007945 */ /* 0x000fe80003800200 */
[----:B------:R-:W-:Y:S05]  /*1a20*/  @P4 BRA `(.L_x_25) ;  /* 0x0000000000044947 */ /* 0x000fea0003800000 */
[----:B------:R-:W-:Y:S05]  /*1a30*/  BPT.TRAP 0x1 ;  /* 0x000000040000795c */ /* 0x000fea0000300000 */
.L_x_25:
[----:B------:R-:W-:Y:S05]  /*1a40*/  BSYNC.RECONVERGENT B0 ;  /* 0x0000000000007941 */ /* 0x000fea0003800200 */
.L_x_24:
[----:B------:R-:W-:Y:S02]  /*1a50*/  UIADD3 UR6, UPT, UPT, UR17, 0x1, URZ ;  /* 0x0000000111067890 */ /* 0x000fe4000fffe0ff */
[----:B------:R-:W-:Y:S02]  /*1a60*/  ULEA UR32, UR17, UR4, 0xd ;  /* 0x0000000411207291 */ /* 0x000fe4000f8e68ff */
[----:B------:R-:W-:Y:S02]  /*1a70*/  UISETP.NE.AND UP0, UPT, UR6, 0x18, UPT ;  /* 0x000000180600788c */ /* 0x000fe4000bf05270 */
[----:B------:R-:W-:Y:S02]  /*1a80*/  UIADD3 UR26, UP1, UPT, UR22, 0x80, URZ ;  /* 0x00000080161a7890 */ /* 0x000fe4000ff3e0ff */
[----:B------:R-:W-:Y:S02]  /*1a90*/  USEL UR9, URZ, 0x1, UP0 ;  /* 0x00000001ff097887 */ /* 0x000fe40008000000 */
[----:B------:R-:W-:-:S02]  /*1aa0*/  USEL UR6, UR6, URZ, UP0 ;  /* 0x000000ff06067287 */ /* 0x000fc40008000000 */
[----:B------:R-:W-:Y:S02]  /*1ab0*/  UIADD3 UR20, UP0, UPT, UR22, 0x180, URZ ;  /* 0x0000018016147890 */ /* 0x000fe4000ff1e0ff */
[----:B------:R-:W-:Y:S01]  /*1ac0*/  ULEA UR8, UR6, UR4, 0x3 ;  /* 0x0000000406087291 */ /* 0x000fe2000f8e18ff */
[----:B------:R-:W-:Y:S01]  /*1ad0*/  LOP3.LUT R15, R15, UR9, RZ, 0x3c, !PT ;  /* 0x000000090f0f7c12 */ /* 0x000fe2000f8e3cff */
[----:B------:R-:W-:Y:S02]  /*1ae0*/  USHF.L.U32 UR34, UR16, 0x5, URZ ;  /* 0x0000000510227899 */ /* 0x000fe400080006ff */
[----:B------:R-:W-:Y:S01]  /*1af0*/  UIADD3.X UR27, UPT, UPT, URZ, UR23, URZ, UP1, !UPT ;  /* 0x00000017ff1b7290 */ /* 0x000fe20008ffe4ff */
[----:B-1----:R-:W-:Y:S01]  /*1b00*/  SHF.L.U32 R2, R15, 0x1f, RZ ;  /* 0x0000001f0f027819 */ /* 0x002fe200000006ff */
[----:B------:R-:W-:Y:S02]  /*1b10*/  UIADD3 UR32, UPT, UPT, UR32, 0x2400, URZ ;  /* 0x0000240020207890 */ /* 0x000fe4000fffe0ff */
[----:B------:R-:W-:Y:S01]  /*1b20*/  UIADD3.X UR21, UPT, UPT, URZ, UR23, URZ, UP0, !UPT ;  /* 0x00000017ff157290 */ /* 0x000fe200087fe4ff */
[----:B------:R1:W1:Y:S01]  /*1b30*/  SYNCS.PHASECHK.TRANS64.TRYWAIT P0, [UR8+0xc0], R2 ;  /* 0x0000c002ff0075a7 */ /* 0x0002620008001108 */
[----:B------:R-:W-:Y:S01]  /*1b40*/  ULEA UR8, UR17, UR4, 0xa ;  /* 0x0000000411087291 */ /* 0x000fe2000f8e50ff */
[----:B------:R-:W-:Y:S01]  /*1b50*/  UMOV UR18, 0x0 ;  /* 0x0000000000127882 */ /* 0x000fe20000000000 */
[----:B------:R-:W-:-:S02]  /*1b60*/  UMOV UR19, 0x10000000 ;  /* 0x1000000000137882 */ /* 0x000fc40000000000 */
[----:B------:R-:W-:Y:S01]  /*1b70*/  UIADD3 UR8, UPT, UPT, UR8, 0x32400, URZ ;  /* 0x0003240008087890 */ /* 0x000fe2000fffe0ff */
[----:B------:R1:W-:Y:S01]  /*1b80*/  UTMALDG.3D [UR32], [UR26], desc[UR18] ;  /* 0x000012201a0075b4 */ /* 0x0003e20008011000 */
[----:B------:R-:W-:Y:S01]  /*1b90*/  UMOV UR12, UR36 ;  /* 0x00000024000c7c82 */ /* 0x000fe20008000000 */
[----:B------:R-:W-:Y:S01]  /*1ba0*/  UMOV UR9, UR33 ;  /* 0x0000002100097c82 */ /* 0x000fe20008000000 */
[----:B------:R-:W-:Y:S01]  /*1bb0*/  UMOV UR10, UR34 ;  /* 0x00000022000a7c82 */ /* 0x000fe20008000000 */
[----:B------:R-:W-:Y:S01]  /*1bc0*/  UIADD3 UR16, UPT, UPT, UR16, 0x1, URZ ;  /* 0x0000000110107890 */ /* 0x000fe2000fffe0ff */
[----:B------:R-:W-:Y:S01]  /*1bd0*/  UMOV UR24, UR5 ;  /* 0x0000000500187c82 */ /* 0x000fe20008000000 */
[----:B------:R-:W-:Y:S02]  /*1be0*/  UMOV UR17, UR6 ;  /* 0x0000000600117c82 */ /* 0x000fe40008000000 */
[----:B------:R1:W-:Y:S01]  /*1bf0*/  UTMALDG.3D [UR8], [UR20], desc[UR18] ;  /* 0x00001208140075b4 */ /* 0x0003e20008011000 */
[----:B------:R-:W-:-:S09]  /*1c00*/  UISETP.NE.AND UP0, UPT, UR16, UR5, UPT ;  /* 0x000000051000728c */ /* 0x000fd2000bf05270 */
[----:B------:R-:W-:Y:S05]  /*1c10*/  BRA.U UP0, `(.L_x_26) ;  /* 0xfffffffd00607547 */ /* 0x000fea000b83ffff */
.L_x_21:
[----:B-1----:R-:W-:Y:S01]  /*1c20*/  ULEA UR8, UR6, UR4, 0x3 ;  /* 0x0000000406087291 */ /* 0x002fe2000f8e18ff */
[----:B------:R-:W-:Y:S01]  /*1c30*/  SHF.L.U32 R2, R15, 0x1f, RZ ;  /* 0x0000001f0f027819 */ /* 0x000fe200000006ff */
[----:B------:R-:W-:Y:S01]  /*1c40*/  @!P1 SYNCS.ARRIVE.TRANS64.A1T0 RZ, [UR4+0x1a8], RZ ;  /* 0x0001a8ffffff99a7 */ /* 0x000fe20008100004 */
[----:B------:R-:W-:-:S06]  /*1c50*/  UISETP.GT.AND UP0, UPT, UR15, UR14, UPT ;  /* 0x0000000e0f00728c */ /* 0x000fcc000bf04270 */
[----:B--2---:R1:W2:Y:S03]  /*1c60*/  SYNCS.PHASECHK.TRANS64.TRYWAIT P0, [UR8+0xc0], R2 ;  /* 0x0000c002ff0075a7 */ /* 0x0042a60008001108 */
[----:B------:R-:W-:Y:S05]  /*1c70*/  BRA.U !UP0, `(.L_x_27) ;  /* 0x0000000108ac7547 */ /* 0x000fea000b800000 */
[----:B------:R-:W-:Y:S01]  /*1c80*/  UIADD3 UR21, UPT, UPT, UR7, UR24, URZ ;  /* 0x0000001807157290 */ /* 0x000fe2000fffe0ff */
[----:B------:R-:W-:-:S11]  /*1c90*/  UMOV UR25, UR6 ;  /* 0x0000000600197c82 */ /* 0x000fd60008000000 */
.L_x_32:
[----:B-1----:R-:W-:Y:S01]  /*1ca0*/  ULEA UR17, UR25, UR4, 0x3 ;  /* 0x0000000419117291 */ /* 0x002fe2000f8e18ff */
[----:B--2---:R-:W-:Y:S01]  /*1cb0*/  @!P5 MOV R3, 0x2400 ;  /* 0x000024000003d802 */ /* 0x004fe20000000f00 */
[----:B--2---:R-:W-:Y:S10]  /*1cc0*/  @P0 BRA `(.L_x_28) ;  /* 0x00000000000c0947 */ /* 0x004ff40003800000 */
[----:B------:R-:W-:-:S04]  /*1cd0*/  SHF.L.U32 R5, R15, 0x1f, RZ ;  /* 0x0000001f0f057819 */ /* 0x000fc800000006ff */
[----:B------:R-:W2:Y:S02]  /*1ce0*/  SYNCS.PHASECHK.TRANS64.TRYWAIT P0, [UR17+0xc0], R5 ;  /* 0x0000c005ff0075a7 */ /* 0x000ea40008001111 */
[----:B--2---:R-:W-:Y:S05]  /*1cf0*/  @!P0 BRA `(.L_x_29) ;  /* 0x0000005000148947 */ /* 0x004fea0003800000 */
.L_x_28:
[----:B------:R2:W-:Y:S01]  /*1d00*/  @!P5 SYNCS.ARRIVE.TRANS64 RZ, [UR17], R3 ;  /* 0x00000003ffffd9a7 */ /* 0x0005e20008000011 */
[----:B------:R-:W-:Y:S04]  /*1d10*/  BSSY.RECONVERGENT B0, `(.L_x_30) ;  /* 0x0000003000007945 */ /* 0x000fe80003800200 */
[----:B------:R-:W-:Y:S05]  /*1d20*/  @P4 BRA `(.L_x_31) ;  /* 0x0000000000044947 */ /* 0x000fea0003800000 */
[----:B------:R-:W-:Y:S05]  /*1d30*/  BPT.TRAP 0x1 ;  /* 0x000000040000795c */ /* 0x000fea0000300000 */
.L_x_31:
[----:B------:R-:W-:Y:S05]  /*1d40*/  BSYNC.RECONVERGENT B0 ;  /* 0x0000000000007941 */ /* 0x000fea0003800200 */
.L_x_30:
        /* <DEDUP_REMOVED lines=10> */
[----:B------:R-:W-:Y:S01]  /*1df0*/  UIADD3 UR16, UPT, UPT, UR16, 0x2400, URZ ;  /* 0x0000240010107890 */ /* 0x000fe2000fffe0ff */
[----:B-1----:R-:W-:Y:S01]  /*1e00*/  SHF.L.U32 R2, R15, 0x1f, RZ ;  /* 0x0000001f0f027819 */ /* 0x002fe200000006ff */
[----:B------:R-:W-:Y:S02]  /*1e10*/  UIADD3.X UR31, UPT, UPT, URZ, UR23, URZ, UP1, !UPT ;  /* 0x00000017ff1f7290 */ /* 0x000fe40008ffe4ff */
[----:B------:R-:W-:Y:S01]  /*1e20*/  UIADD3.X UR29, UPT, UPT, URZ, UR23, URZ, UP0, !UPT ;  /* 0x00000017ff1d7290 */ /* 0x000fe200087fe4ff */
[----:B------:R1:W1:Y:S01]  /*1e30*/  SYNCS.PHASECHK.TRANS64.TRYWAIT P0, [UR8+0xc0], R2 ;  /* 0x0000c002ff0075a7 */ /* 0x0002620008001108 */
[----:B------:R-:W-:Y:S01]  /*1e40*/  ULEA UR8, UR25, UR4, 0xa ;  /* 0x0000000419087291 */ /* 0x000fe2000f8e50ff */
[----:B------:R-:W-:Y:S01]  /*1e50*/  UMOV UR26, 0x0 ;  /* 0x00000000001a7882 */ /* 0x000fe20000000000 */
[----:B------:R-:W-:-:S02]  /*1e60*/  UMOV UR27, 0x10000000 ;  /* 0x10000000001b7882 */ /* 0x000fc40000000000 */
[----:B------:R-:W-:Y:S01]  /*1e70*/  UIADD3 UR8, UPT, UPT, UR8, 0x32400, URZ ;  /* 0x0003240008087890 */ /* 0x000fe2000fffe0ff */
[----:B------:R-:W-:Y:S01]  /*1e80*/  UMOV UR19, UR35 ;  /* 0x0000002300137c82 */ /* 0x000fe20008000000 */
[----:B------:R-:W-:Y:S01]  /*1e90*/  UMOV UR20, UR36 ;  /* 0x0000002400147c82 */ /* 0x000fe20008000000 */
[----:B------:R-:W-:Y:S01]  /*1ea0*/  UMOV UR12, UR36 ;  /* 0x00000024000c7c82 */ /* 0x000fe20008000000 */
[----:B------:R-:W-:Y:S01]  /*1eb0*/  UMOV UR9, UR17 ;  /* 0x0000001100097c82 */ /* 0x000fe20008000000 */
[----:B------:R-:W-:Y:S01]  /*1ec0*/  UMOV UR10, UR18 ;  /* 0x00000012000a7c82 */ /* 0x000fe20008000000 */
[----:B------:R1:W-:Y:S01]  /*1ed0*/  UTMALDG.3D [UR16], [UR30], desc[UR26] ;  /* 0x00001a101e0075b4 */ /* 0x0003e20008011000 */
[----:B------:R-:W-:Y:S01]  /*1ee0*/  UIADD3 UR24, UPT, UPT, UR24, 0x1, URZ ;  /* 0x0000000118187890 */ /* 0x000fe2000fffe0ff */
[----:B------:R-:W-:-:S03]  /*1ef0*/  UMOV UR25, UR6 ;  /* 0x0000000600197c82 */ /* 0x000fc60008000000 */
[----:B------:R-:W-:Y:S01]  /*1f00*/  UISETP.NE.AND UP0, UPT, UR24, UR21, UPT ;  /* 0x000000151800728c */ /* 0x000fe2000bf05270 */
[----:B------:R1:W-:Y:S08]  /*1f10*/  UTMALDG.3D [UR8], [UR28], desc[UR26] ;  /* 0x00001a081c0075b4 */ /* 0x0003f00008011000 */
[----:B------:R-:W-:Y:S05]  /*1f20*/  BRA.U UP0, `(.L_x_32) ;  /* 0xfffffffd005c7547 */ /* 0x000fea000b83ffff */
.L_x_27:
[----:B-1----:R-:W-:Y:S01]  /*1f30*/  LEA R2, R14, UR4, 0x3 ;  /* 0x000000040e027c11 */ /* 0x002fe2000f8e18ff */
[----:B------:R-:W-:Y:S01]  /*1f40*/  NOP ;  /* 0x0000000000007918 */ /* 0x000fe20000000000 */
[----:B--2---:R-:W-:Y:S02]  /*1f50*/  SHF.L.U32 R3, R12, 0x1f, RZ ;  /* 0x0000001f0c037819 */ /* 0x004fe400000006ff */
[----:B------:R-:W-:Y:S02]  /*1f60*/  LEA R4, R14, UR4, 0x4 ;  /* 0x000000040e047c11 */ /* 0x000fe4000f8e20ff */
[----:B------:R-:W1:Y:S02]  /*1f70*/  SYNCS.PHASECHK.TRANS64.TRYWAIT P0, [R2+URZ+0x1b0], R3 ;  /* 0x0001b003020075a7 */ /* 0x000e6400080011ff */
[----:B-1----:R-:W-:Y:S05]  /*1f80*/  @!P0 BRA `(.L_x_33) ;  /* 0x0000004c00888947 */ /* 0x002fea0003800000 */
.L_x_126:
[----:B------:R-:W2:Y:S01]  /*1f90*/  LDS.128 R4, [R4+0x240] ;  /* 0x0002400004047984 */ /* 0x000ea20000000c00 */
[----:B---3--:R-:W-:Y:S01]  /*1fa0*/  ISETP.GE.AND P0, PT, R26, 0x1, PT ;  /* 0x000000011a00780c */ /* 0x008fe20003f06270 */
[----:B-1----:R-:W-:Y:S01]  /*1fb0*/  VIADD R2, R2, 0x1c0 ;  /* 0x000001c002027836 */ /* 0x002fe20000000000 */
[----:B------:R-:W-:Y:S01]  /*1fc0*/  @!PT LDS RZ, [RZ] ;  /* 0x00000000fffff984 */ /* 0x000fe20000000800 */
[----:B------:R-:W-:Y:S01]  /*1fd0*/  @!PT LDS RZ, [RZ] ;  /* 0x00000000fffff984 */ /* 0x000fe20000000800 */
[----:B------:R-:W-:Y:S01]  /*1fe0*/  @!PT LDS RZ, [RZ] ;  /* 0x00000000fffff984 */ /* 0x000fe20000000800 */
[----:B------:R-:W-:Y:S01]  /*1ff0*/  @!PT LDS RZ, [RZ] ;  /* 0x00000000fffff984 */ /* 0x000fe20000000800 */
[----:B------:R1:W-:Y:S06]  /*2000*/  MEMBAR.ALL.CTA ;  /* 0x0000000000007992 */ /* 0x0003ec0000008000 */
[----:B-1----:R-:W1:Y:S01]  /*2010*/  FENCE.VIEW.ASYNC.S ;  /* 0x00000000000073c6 */ /* 0x002e620000000000 */
[----:B------:R-:W-:-:S04]  /*2020*/  PRMT R2, RZ, 0x654, R2 ;  /* 0x00000654ff027816 */ /* 0x000fc80000000002 */
[----:B-1----:R1:W-:Y:S01]  /*2030*/  SYNCS.ARRIVE.TRANS64.RED.A1T0 RZ, [R2+URZ], RZ ;  /* 0x000000ff02ff79a7 */ /* 0x0023e200081004ff */
[----:B--2---:R-:W-:-:S13]  /*2040*/  LOP3.LUT P2, RZ, R6, 0x1, RZ, 0xc0, !PT ;  /* 0x0000000106ff7812 */ /* 0x004fda000784c0ff */
[----:B------:R-:W-:Y:S01]  /*2050*/  @P2 SHF.R.U32.HI R3, RZ, 0x10, R5 ;  /* 0x00000010ff032819 */ /* 0x000fe20000011605 */
[----:B------:R-:W-:Y:S01]  /*2060*/  VOTEU.ANY UP0, P2 ;  /* 0x0000000000ff7886 */ /* 0x000fe20001000100 */
[----:B------:R-:W-:Y:S02]  /*2070*/  @P2 MOV R13, R4 ;  /* 0x00000004000d2202 */ /* 0x000fe40000000f00 */
[----:B------:R-:W-:Y:S02]  /*2080*/  @P2 R2UR.BROADCAST UR8, R3 ;  /* 0x00000000030822ca */ /* 0x000fe400008e0000 */
[----:B------:R-:W-:-:S11]  /*2090*/  @P2 LOP3.LUT R11, R5, 0xffff, RZ, 0xc0, !PT ;  /* 0x0000ffff050b2812 */ /* 0x000fd600078ec0ff */
[----:B------:R-:W-:Y:S01]  /*20a0*/  @UP0 UMOV UR36, UR8 ;  /* 0x0000000800240c82 */ /* 0x000fe20008000000 */
[----:B-1----:R-:W-:Y:S05]  /*20b0*/  @!P0 BRA `(.L_x_34) ;  /* 0x0000000000b88947 */ /* 0x002fea0003800000 */
[----:B------:R-:W4:Y:S01]  /*20c0*/  LDC.64 R4, c[0x0][0xb18] ;  /* 0x0002c600ff047b82 */ /* 0x000f220000000a00 */
[----:B------:R-:W-:-:S07]  /*20d0*/  ISETP.NE.AND P3, PT, R26, 0x1, PT ;  /* 0x000000011a00780c */ /* 0x000fce0003f65270 */
[----:B------:R-:W1:Y:S08]  /*20e0*/  LDC.64 R6, c[0x0][0xb10] ;  /* 0x0002c400ff067b82 */ /* 0x000e700000000a00 */
[----:B------:R-:W2:Y:S08]  /*20f0*/  LDC R16, c[0x0][0xb20] ;  /* 0x0002c800ff107b82 */ /* 0x000eb00000000800 */
[----:B------:R-:W3:Y:S01]  /*2100*/  LDC R18, c[0x0][0xb0c] ;  /* 0x0002c300ff127b82 */ /* 0x000ee20000000800 */
[----:B----4-:R-:W-:Y:S01]  /*2110*/  IMAD.HI.U32 R17, R0, R5, RZ ;  /* 0x0000000500117227 */ /* 0x010fe200078e00ff */
[----:B------:R-:W-:-:S03]  /*2120*/  ISETP.NE.AND P0, PT, R4, 0x1, PT ;  /* 0x000000010400780c */ /* 0x000fc60003f05270 */
[----:B------:R-:W-:-:S03]  /*2130*/  IMAD.HI.U32 R5, R11, R5, RZ ;  /* 0x000000050b057227 */ /* 0x000fc600078e00ff */
[----:B------:R-:W4:Y:S01]  /*2140*/  LDC.64 R2, c[0x0][0xb28] ;  /* 0x0002ca00ff027b82 */ /* 0x000f220000000a00 */
[----:B-1----:R-:W-:-:S04]  /*2150*/  IMAD.HI.U32 R20, R9, R6, RZ ;  /* 0x0000000609147227 */ /* 0x002fc800078e00ff */
[----:B------:R-:W-:Y:S01]  /*2160*/  IMAD.HI.U32 R22, R13, R6, RZ ;  /* 0x000000060d167227 */ /* 0x000fe200078e00ff */
[----:B------:R-:W-:Y:S02]  /*2170*/  SHF.R.U32.HI R20, RZ, R7, R20 ;  /* 0x00000007ff147219 */ /* 0x000fe40000011614 */
[-C--:B--2---:R-:W-:Y:S02]  /*2180*/  SHF.R.U32.HI R17, RZ, R16.reuse, R17 ;  /* 0x00000010ff117219 */ /* 0x084fe40000011611 */
[----:B------:R-:W-:Y:S02]  /*2190*/  SHF.R.U32.HI R16, RZ, R16, R5 ;  /* 0x00000010ff107219 */ /* 0x000fe40000011605 */
[----:B------:R-:W-:Y:S02]  /*21a0*/  SEL R17, R0, R17, !P0 ;  /* 0x0000001100117207 */ /* 0x000fe40004000000 */
[----:B------:R-:W-:Y:S02]  /*21b0*/  SHF.R.U32.HI R22, RZ, R7, R22 ;  /* 0x00000007ff167219 */ /* 0x000fe40000011616 */
[----:B---3--:R-:W-:-:S02]  /*21c0*/  ISETP.NE.AND P1, PT, R18, 0x1, PT ;  /* 0x000000011200780c */ /* 0x008fc40003f25270 */
[----:B------:R-:W-:Y:S02]  /*21d0*/  SEL R5, R11, R16, !P0 ;  /* 0x000000100b057207 */ /* 0x000fe40004000000 */
[----:B------:R-:W-:Y:S02]  /*21e0*/  SEL R19, R9, R20, !P1 ;  /* 0x0000001409137207 */ /* 0x000fe40004800000 */
[----:B------:R-:W-:Y:S01]  /*21f0*/  SEL R7, R13, R22, !P1 ;  /* 0x000000160d077207 */ /* 0x000fe20004800000 */
[----:B----4-:R-:W-:-:S04]  /*2200*/  IMAD.HI.U32 R20, R17, R2, RZ ;  /* 0x0000000211147227 */ /* 0x010fc800078e00ff */
        /* <DEDUP_REMOVED lines=10> */
[----:B------:R-:W-:-:S04]  /*22b0*/  @!P0 IMAD.HI.U32 R16, R7, R2, RZ ;  /* 0x0000000207108227 */ /* 0x000fc800078e00ff */
[----:B------:R-:W-:Y:S01]  /*22c0*/  IMAD.MOV R2, RZ, RZ, -R6 ;  /* 0x000000ffff027224 */ /* 0x000fe200078e0a06 */
[----:B------:R-:W-:-:S03]  /*22d0*/  @!P0 SHF.R.U32.HI R16, RZ, R3, R16 ;  /* 0x00000003ff108219 */ /* 0x000fc60000011610 */
[----:B------:R-:W-:Y:S01]  /*22e0*/  IMAD R2, R26, R2, R5 ;  /* 0x000000021a027224 */ /* 0x000fe200078e0205 */
        /* <DEDUP_REMOVED lines=11> */
.L_x_34:
[----:B------:R-:W1:Y:S02]  /*23a0*/  LDCU UR8, c[0x0][0xb30] ;  /* 0x00016600ff0877ac */ /* 0x000e640008000800 */
[----:B-1----:R-:W-:-:S09]  /*23b0*/  UISETP.NE.AND UP0, UPT, UR8, 0x1, UPT ;  /* 0x000000010800788c */ /* 0x002fd2000bf05270 */
[----:B------:R-:W-:Y:S05]  /*23c0*/  BRA.U UP0, `(.L_x_35) ;  /* 0x0000000100407547 */ /* 0x000fea000b800000 */
[----:B------:R-:W1:Y:S08]  /*23d0*/  LDC.64 R4, c[0x0][0xb10] ;  /* 0x0002c400ff047b82 */ /* 0x000e700000000a00 */
[----:B------:R-:W2:Y:S08]  /*23e0*/  LDC.64 R2, c[0x0][0xb18] ;  /* 0x0002c600ff027b82 */ /* 0x000eb00000000a00 */
[----:B------:R-:W3:Y:S08]  /*23f0*/  LDC R6, c[0x0][0xb20] ;  /* 0x0002c800ff067b82 */ /* 0x000ef00000000800 */
[----:B------:R-:W4:Y:S01]  /*2400*/  LDC R16, c[0x0][0xb0c] ;  /* 0x0002c300ff107b82 */ /* 0x000f220000000800 */
[----:B-1----:R-:W-:-:S05]  /*2410*/  IMAD.HI.U32 R4, R13, R4, RZ ;  /* 0x000000040d047227 */ /* 0x002fca00078e00ff */
[----:B------:R-:W-:Y:S01]  /*2420*/  SHF.R.U32.HI R4, RZ, R5, R4 ;  /* 0x00000005ff047219 */ /* 0x000fe20000011604 */
[----:B--2---:R-:W-:Y:S01]  /*2430*/  IMAD.HI.U32 R3, R11, R3, RZ ;  /* 0x000000030b037227 */ /* 0x004fe200078e00ff */
[----:B------:R-:W-:-:S04]  /*2440*/  ISETP.NE.AND P0, PT, R2, 0x1, PT ;  /* 0x000000010200780c */ /* 0x000fc80003f05270 */
[----:B---3--:R-:W-:-:S04]  /*2450*/  SHF.R.U32.HI R6, RZ, R6, R3 ;  /* 0x00000006ff067219 */ /* 0x008fc80000011603 */
[----:B------:R-:W-:Y:S02]  /*2460*/  SEL R3, R11, R6, !P0 ;  /* 0x000000060b037207 */ /* 0x000fe40004000000 */
[----:B----4-:R-:W-:-:S04]  /*2470*/  ISETP.NE.AND P1, PT, R16, 0x1, PT ;  /* 0x000000011000780c */ /* 0x010fc80003f25270 */
[----:B------:R-:W-:-:S05]  /*2480*/  SEL R4, R13, R4, !P1 ;  /* 0x000000040d047207 */ /* 0x000fca0004800000 */
[----:B------:R-:W-:Y:S02]  /*2490*/  IMAD.IADD R5, R3, 0x1, -R4 ;  /* 0x0000000103057824 */ /* 0x000fe400078e0a04 */
[----:B------:R-:W-:Y:S02]  /*24a0*/  IMAD.IADD R3, R4, 0x1, -R3 ;  /* 0x0000000104037824 */ /* 0x000fe400078e0a03 */
[----:B------:R-:W-:Y:S02]  /*24b0*/  IMAD R13, R5, R16, R13 ;  /* 0x00000010050d7224 */ /* 0x000fe400078e020d */
[----:B------:R-:W-:-:S07]  /*24c0*/  IMAD R11, R3, R2, R11 ;  /* 0x00000002030b7224 */ /* 0x000fce00078e020b */
.L_x_35:
[----:B------:R-:W-:Y:S01]  /*24d0*/  VIADD R14, R14, 0x1 ;  /* 0x000000010e0e7836 */ /* 0x000fe20000000000 */
[----:B------:R-:W-:Y:S01]  /*24e0*/  PLOP3.LUT P1, PT, PT, PT, PT, 0x80, 0x8 ;  /* 0x000000000008781c */ /* 0x000fe20003f2f070 */
[----:B------:R-:W-:Y:S02]  /*24f0*/  IMAD.IADD R69, R13, 0x1, R68 ;  /* 0x000000010d457824 */ /* 0x000fe400078e0244 */
[----:B------:R-:W-:Y:S01]  /*2500*/  IMAD.IADD R63, R11, 0x1, R62 ;  /* 0x000000010b3f7824 */ /* 0x000fe200078e023e */
[----:B------:R-:W-:-:S04]  /*2510*/  ISETP.NE.AND P0, PT, R14, 0x2, PT ;  /* 0x000000020e00780c */ /* 0x000fc80003f05270 */
[----:B------:R-:W-:Y:S02]  /*2520*/  SEL R3, RZ, 0x1, P0 ;  /* 0x00000001ff037807 */ /* 0x000fe40000000000 */
[----:B------:R-:W-:Y:S02]  /*2530*/  SEL R14, R14, RZ, P0 ;  /* 0x000000ff0e0e7207 */ /* 0x000fe40000000000 */
[----:B------:R-:W-:Y:S01]  /*2540*/  LOP3.LUT R12, R12, R3, RZ, 0x3c, !PT ;  /* 0x000000030c0c7212 */ /* 0x000fe200078e3cff */
[----:B------:R-:W-:Y:S06]  /*2550*/  @P2 BRA `(.L_x_36) ;  /* 0xfffffff000982947 */ /* 0x000fec000383ffff */
[----:B------:R-:W-:Y:S01]  /*2560*/  UIADD3 UR4, UPT, UPT, UR4, 0xc0, URZ ;  /* 0x000000c004047890 */ /* 0x000fe2000fffe0ff */
[----:B------:R-:W-:-:S03]  /*2570*/  SHF.L.U32 R3, R15, 0x1f, RZ ;  /* 0x0000001f0f037819 */ /* 0x000fc600000006ff */
[----:B------:R-:W-:-:S09]  /*2580*/  ULEA UR5, UR6, UR4, 0x3 ;  /* 0x0000000406057291 */ /* 0x000fd2000f8e18ff */
[----:B------:R-:W1:Y:S02]  /*2590*/  SYNCS.PHASECHK.TRANS64.TRYWAIT P0, [UR5], R3 ;  /* 0x00000003ff0075a7 */ /* 0x000e640008001105 */
[----:B-1----:R-:W-:Y:S05]  /*25a0*/  @!P0 BRA `(.L_x_37) ;  /* 0x0000004800148947 */ /* 0x002fea0003800000 */
.L_x_128:
[----:B------:R-:W-:-:S04]  /*25b0*/  UIADD3 UR6, UPT, UPT, UR6, 0x1, URZ ;  /* 0x0000000106067890 */ /* 0x000fc8000fffe0ff */
[----:B------:R-:W-:-:S04]  /*25c0*/  UISETP.NE.AND UP0, UPT, UR6, 0x18, UPT ;  /* 0x000000180600788c */ /* 0x000fc8000bf05270 */
[----:B------:R-:W-:Y:S02]  /*25d0*/  USEL UR7, URZ, 0x1, UP0 ;  /* 0x00000001ff077887 */ /* 0x000fe40008000000 */
[----:B------:R-:W-:-:S04]  /*25e0*/  USEL UR6, UR6, URZ, UP0 ;  /* 0x000000ff06067287 */ /* 0x000fc80008000000 */
[----:B------:R-:W-:Y:S01]  /*25f0*/  ULEA UR5, UR6, UR4, 0x3 ;  /* 0x0000000406057291 */ /* 0x000fe2000f8e18ff */
[----:B------:R-:W-:-:S04]  /*2600*/  LOP3.LUT R2, R15, UR7, RZ, 0x3c, !PT ;  /* 0x000000070f027c12 */ /* 0x000fc8000f8e3cff */
[----:B-1----:R-:W-:-:S04]  /*2610*/  SHF.L.U32 R3, R2, 0x1f, RZ ;  /* 0x0000001f02037819 */ /* 0x002fc800000006ff */
[----:B------:R-:W1:Y:S02]  /*2620*/  SYNCS.PHASECHK.TRANS64.TRYWAIT P0, [UR5], R3 ;  /* 0x00000003ff0075a7 */ /* 0x000e640008001105 */
[----:B-1----:R-:W-:Y:S05]  /*2630*/  @!P0 BRA `(.L_x_38) ;  /* 0x0000004800088947 */ /* 0x002fea0003800000 */
.L_x_130:
        /* <DEDUP_REMOVED lines=9> */
.L_x_132:
        /* <DEDUP_REMOVED lines=9> */
.L_x_134:
        /* <DEDUP_REMOVED lines=9> */
.L_x_136:
        /* <DEDUP_REMOVED lines=9> */
.L_x_138:
        /* <DEDUP_REMOVED lines=9> */
.L_x_140:
        /* <DEDUP_REMOVED lines=9> */
.L_x_142:
        /* <DEDUP_REMOVED lines=9> */
.L_x_144:
        /* <DEDUP_REMOVED lines=9> */
.L_x_146:
        /* <DEDUP_REMOVED lines=9> */
.L_x_148:
        /* <DEDUP_REMOVED lines=9> */
.L_x_150:
        /* <DEDUP_REMOVED lines=9> */
.L_x_152:
        /* <DEDUP_REMOVED lines=9> */
.L_x_154:
        /* <DEDUP_REMOVED lines=9> */
.L_x_156:
        /* <DEDUP_REMOVED lines=9> */
.L_x_158:
        /* <DEDUP_REMOVED lines=9> */
.L_x_160:
        /* <DEDUP_REMOVED lines=9> */
.L_x_162:
        /* <DEDUP_REMOVED lines=9> */
.L_x_164:
        /* <DEDUP_REMOVED lines=9> */
.L_x_166:
        /* <DEDUP_REMOVED lines=9> */
.L_x_168:
        /* <DEDUP_REMOVED lines=9> */
.L_x_170:
        /* <DEDUP_REMOVED lines=9> */
.L_x_172:
[----:B------:R-:W-:-:S04]  /*3210*/  UIADD3 UR6, UPT, UPT, UR6, 0x1, URZ ;  /* 0x0000000106067890 */ /* 0x000fc8000fffe0ff */
[----:B------:R-:W-:-:S04]  /*3220*/  UISETP.NE.AND UP0, UPT, UR6, 0x18, UPT ;  /* 0x000000180600788c */ /* 0x000fc8000bf05270 */
[----:B------:R-:W-:Y:S02]  /*3230*/  USEL UR5, URZ, 0x1, UP0 ;  /* 0x00000001ff057887 */ /* 0x000fe40008000000 */
[----:B------:R-:W-:-:S04]  /*3240*/  USEL UR6, UR6, URZ, UP0 ;  /* 0x000000ff06067287 */ /* 0x000fc80008000000 */
[----:B------:R-:W-:Y:S01]  /*3250*/  ULEA UR6, UR6, UR4, 0x3 ;  /* 0x0000000406067291 */ /* 0x000fe2000f8e18ff */
[----:B-1----:R-:W-:-:S04]  /*3260*/  LOP3.LUT R3, R2, UR5, RZ, 0x3c, !PT ;  /* 0x0000000502037c12 */ /* 0x002fc8000f8e3cff */
[----:B------:R-:W-:Y:S01]  /*3270*/  SHF.L.U32 R3, R3, 0x1f, RZ ;  /* 0x0000001f03037819 */ /* 0x000fe200000006ff */
[----:B----4-:R-:W-:-:S07]  /*3280*/  IMAD.U32 R0, RZ, RZ, UR6 ;  /* 0x00000006ff007e24 */ /* 0x010fce000f8e00ff */
.L_x_60:
[----:B-1----:R1:W2:Y:S02]  /*3290*/  SYNCS.PHASECHK.TRANS64.TRYWAIT P0, [R0+URZ], R3 ;  /* 0x00000003000075a7 */ /* 0x0022a400080011ff */
[----:B--2---:R-:W-:Y:S05]  /*32a0*/  @!P0 NANOSLEEP.SYNCS 0x989680 ;  /* 0x009896800000895d */ /* 0x004fea0003900000 */
[----:B------:R-:W2:Y:S02]  /*32b0*/  @!P0 SYNCS.PHASECHK.TRANS64 P0, [R0+URZ], R3 ;  /* 0x00000003000085a7 */ /* 0x000ea400080010ff */
[----:B--2---:R-:W-:Y:S05]  /*32c0*/  @P0 EXIT ;  /* 0x000000000000094d */ /* 0x004fea0003800000 */
[----:B------:R-:W-:Y:S05]  /*32d0*/  BRA `(.L_x_60) ;  /* 0xfffffffc00ec7947 */ /* 0x000fea000383ffff */
.L_x_18:
[----:B------:R-:W-:-:S04]  /*32e0*/  UISETP.NE.AND UP1, UPT, UR37, URZ, UPT ;  /* 0x000000ff2500728c */ /* 0x000fc8000bf25270 */
[----:B------:R-:W-:-:S09]  /*32f0*/  UISETP.NE.OR UP1, UPT, UR8, 0x1, UP1 ;  /* 0x000000010800788c */ /* 0x000fd20008f25670 */
[----:B------:R-:W-:Y:S05]  /*3300*/  BRA.U UP1, `(.L_x_61) ;  /* 0x0000000501487547 */ /* 0x000fea000b800000 */
[----:B------:R-:W-:Y:S01]  /*3310*/  ISETP.NE.AND P2, PT, R2, RZ, PT ;  /* 0x000000ff0200720c */ /* 0x000fe20003f45270 */
[----:B------:R-:W-:Y:S01]  /*3320*/  IMAD.MOV.U32 R12, RZ, RZ, 0x1 ;  /* 0x00000001ff0c7424 */ /* 0x000fe200078e00ff */
[----:B------:R-:W-:Y:S02]  /*3330*/  CS2R R10, SRZ ;  /* 0x00000000000a7805 */ /* 0x000fe4000001ff00 */
[----:B------:R-:W-:Y:S01]  /*3340*/  CS2R R8, SRZ ;  /* 0x0000000000087805 */ /* 0x000fe2000001ff00 */
[----:B------:R-:W-:Y:S01]  /*3350*/  UMOV UR4, 0x400 ;  /* 0x0000040000047882 */ /* 0x000fe20000000000 */
[----:B------:R-:W-:Y:S01]  /*3360*/  UMOV UR6, URZ ;  /* 0x000000ff00067c82 */ /* 0x000fe20008000000 */
[----:B------:R-:W-:-:S12]  /*3370*/  ULEA UR37, UR37, UR4, 0x18 ;  /* 0x0000000425257291 */ /* 0x000fd8000f8ec0ff */
.L_x_65:
[----:B------:R-:W-:Y:S02]  /*3380*/  LEA R0, R8, UR37, 0x3 ;  /* 0x0000002508007c11 */ /* 0x000fe4000f8e18ff */
[----:B------:R-:W-:-:S03]  /*3390*/  SHF.L.U32 R5, R9, 0x1f, RZ ;  /* 0x0000001f09057819 */ /* 0x000fc600000006ff */
[----:B------:R-:W-:Y:S01]  /*33a0*/  VIADD R4, R0, 0x220 ;  /* 0x0000022000047836 */ /* 0x000fe20000000000 */
[----:B------:R-:W1:Y:S02]  /*33b0*/  SYNCS.PHASECHK.TRANS64.TRYWAIT P0, [R0+URZ+0x210], R5 ;  /* 0x00021005000075a7 */ /* 0x000e6400080011ff */
[----:B-1----:R-:W-:Y:S05]  /*33c0*/  @!P0 BRA `(.L_x_62) ;  /* 0x0000004000b48947 */ /* 0x002fea0003800000 */
.L_x_173:
[----:B------:R-:W-:Y:S01]  /*33d0*/  ULEA UR5, UR6, UR37, 0x3 ;  /* 0x0000002506057291 */ /* 0x000fe2000f8e18ff */
[----:B------:R-:W-:Y:S02]  /*33e0*/  PRMT R4, RZ, 0x654, R4 ;  /* 0x00000654ff047816 */ /* 0x000fe40000000004 */
[----:B-1----:R-:W-:Y:S01]  /*33f0*/  SHF.L.U32 R5, R12, 0x1f, RZ ;  /* 0x0000001f0c057819 */ /* 0x002fe200000006ff */
[----:B------:R-:W-:Y:S01]  /*3400*/  UIADD3 UR4, UPT, UPT, UR5, 0x1b0, URZ ;  /* 0x000001b005047890 */ /* 0x000fe2000fffe0ff */
[----:B------:R1:W-:Y:S05]  /*3410*/  SYNCS.ARRIVE.TRANS64.RED.A1T0 RZ, [R4+URZ], RZ ;  /* 0x000000ff04ff79a7 */ /* 0x0003ea00081004ff */
[----:B------:R-:W-:Y:S01]  /*3420*/  IMAD.U32 R7, RZ, RZ, UR4 ;  /* 0x00000004ff077e24 */ /* 0x000fe2000f8e00ff */
[----:B------:R-:W2:Y:S04]  /*3430*/  SYNCS.PHASECHK.TRANS64.TRYWAIT P0, [UR5+0x1c0], R5 ;  /* 0x0001c005ff0075a7 */ /* 0x000ea80008001105 */
[----:B------:R-:W-:Y:S01]  /*3440*/  PRMT R6, R2, 0x654, R7 ;  /* 0x0000065402067816 */ /* 0x000fe20000000007 */
[----:B-1----:R-:W-:Y:S01]  /*3450*/  @!P2 IMAD.MOV.U32 R4, RZ, RZ, 0x10 ;  /* 0x00000010ff04a424 */ /* 0x002fe200078e00ff */
[----:B--2---:R-:W-:Y:S06]  /*3460*/  @!P0 BRA `(.L_x_63) ;  /* 0x0000004000a08947 */ /* 0x004fec0003800000 */
.L_x_175:
[----:B------:R-:W-:Y:S01]  /*3470*/  ULEA UR4, UR6, UR37, 0x4 ;  /* 0x0000002506047291 */ /* 0x000fe2000f8e20ff */
[----:B------:R-:W-:Y:S01]  /*3480*/  SEL R3, R6, R3, !P2 ;  /* 0x0000000306037207 */ /* 0x000fe20005000000 */
[----:B------:R-:W-:Y:S01]  /*3490*/  UIADD3 UR5, UPT, UPT, UR5, 0x1b0, URZ ;  /* 0x000001b005057890 */ /* 0x000fe2000fffe0ff */
[----:B-1----:R-:W-:Y:S01]  /*34a0*/  LEA R0, R11, UR37, 0x3 ;  /* 0x000000250b007c11 */ /* 0x002fe2000f8e18ff */
[----:B------:R-:W-:Y:S01]  /*34b0*/  UIADD3 UR4, UPT, UPT, UR4, 0x240, URZ ;  /* 0x0000024004047890 */ /* 0x000fe2000fffe0ff */
[----:B------:R-:W-:Y:S01]  /*34c0*/  SHF.L.U32 R5, R10, 0x1f, RZ ;  /* 0x0000001f0a057819 */ /* 0x000fe200000006ff */
[----:B------:R1:W-:Y:S01]  /*34d0*/  @!P2 SYNCS.ARRIVE.TRANS64.RED RZ, [R3+URZ], R4 ;  /* 0x0000000403ffa9a7 */ /* 0x0003e200080004ff */
[----:B------:R-:W-:Y:S01]  /*34e0*/  UIADD3 UR6, UPT, UPT, UR6, 0x1, URZ ;  /* 0x0000000106067890 */ /* 0x000fe2000fffe0ff */
[----:B------:R-:W-:-:S03]  /*34f0*/  VIADD R8, R8, 0x1 ;  /* 0x0000000108087836 */ /* 0x000fc60000000000 */
[----:B------:R-:W-:Y:S02]  /*3500*/  UISETP.NE.AND UP0, UPT, UR6, 0x2, UPT ;  /* 0x000000020600788c */ /* 0x000fe4000bf05270 */
[----:B------:R-:W-:Y:S06]  /*3510*/  UGETNEXTWORKID.BROADCAST [UR4], [UR5] ;  /* 0x00000000040073ca */ /* 0x000fec0008000100 */
[----:B------:R-:W-:Y:S01]  /*3520*/  USEL UR4, URZ, 0x1, UP0 ;  /* 0x00000001ff047887 */ /* 0x000fe20008000000 */
[----:B------:R-:W-:Y:S01]  /*3530*/  ISETP.NE.AND P0, PT, R8, 0x2, PT ;  /* 0x000000020800780c */ /* 0x000fe20003f05270 */
[----:B------:R-:W-:Y:S01]  /*3540*/  USEL UR6, UR6, URZ, UP0 ;  /* 0x000000ff06067287 */ /* 0x000fe20008000000 */
[----:B------:R-:W2:Y:S03]  /*3550*/  SYNCS.PHASECHK.TRANS64.TRYWAIT P1, [R0+URZ+0x1b0], R5 ;  /* 0x0001b005000075a7 */ /* 0x000ea600080211ff */
[----:B------:R-:W-:Y:S01]  /*3560*/  LOP3.LUT R12, R12, UR4, RZ, 0x3c, !PT ;  /* 0x000000040c0c7c12 */ /* 0x000fe2000f8e3cff */
[----:B-12---:R-:W-:Y:S07]  /*3570*/  @!P1 BRA `(.L_x_64) ;  /* 0x0000004000749947 */ /* 0x006fee0003800000 */
.L_x_176:
[C---:B------:R-:W-:Y:S01]  /*3580*/  LEA R4, R11.reuse, UR37, 0x4 ;  /* 0x000000250b047c11 */ /* 0x040fe2000f8e20ff */
[----:B-1----:R-:W-:Y:S01]  /*3590*/  VIADD R0, R0, 0x1c0 ;  /* 0x000001c000007836 */ /* 0x002fe20000000000 */
[----:B------:R-:W-:Y:S01]  /*35a0*/  SEL R8, R8, RZ, P0 ;  /* 0x000000ff08087207 */ /* 0x000fe20000000000 */
[----:B------:R-:W-:-:S03]  /*35b0*/  VIADD R11, R11, 0x1 ;  /* 0x000000010b0b7836 */ /* 0x000fc60000000000 */
[----:B------:R-:W1:Y:S01]  /*35c0*/  LDS.128 R4, [R4+0x240] ;  /* 0x0002400004047984 */ /* 0x000e620000000c00 */
[----:B------:R-:W-:Y:S02]  /*35d0*/  PRMT R0, RZ, 0x654, R0 ;  /* 0x00000654ff007816 */ /* 0x000fe40000000000 */
[C---:B------:R-:W-:Y:S01]  /*35e0*/  ISETP.NE.AND P1, PT, R11.reuse, 0x2, PT ;  /* 0x000000020b00780c */ /* 0x040fe20003f25270 */
[----:B------:R-:W-:Y:S01]  /*35f0*/  @!PT LDS RZ, [RZ] ;  /* 0x00000000fffff984 */ /* 0x000fe20000000800 */
[----:B------:R-:W-:Y:S01]  /*3600*/  @!PT LDS RZ, [RZ] ;  /* 0x00000000fffff984 */ /* 0x000fe20000000800 */
[----:B------:R-:W-:Y:S01]  /*3610*/  @!PT LDS RZ, [RZ] ;  /* 0x00000000fffff984 */ /* 0x000fe20000000800 */
[----:B------:R-:W-:Y:S01]  /*3620*/  @!PT LDS RZ, [RZ] ;  /* 0x00000000fffff984 */ /* 0x000fe20000000800 */
[----:B------:R2:W-:Y:S06]  /*3630*/  MEMBAR.ALL.CTA ;  /* 0x0000000000007992 */ /* 0x0005ec0000008000 */
[----:B--2---:R-:W2:Y:S01]  /*3640*/  FENCE.VIEW.ASYNC.S ;  /* 0x00000000000073c6 */ /* 0x004ea20000000000 */
[----:B------:R-:W-:Y:S01]  /*3650*/  SEL R11, R11, RZ, P1 ;  /* 0x000000ff0b0b7207 */ /* 0x000fe20000800000 */
[----:B--2---:R2:W-:Y:S01]  /*3660*/  SYNCS.ARRIVE.TRANS64.RED.A1T0 RZ, [R0+URZ], RZ ;  /* 0x000000ff00ff79a7 */ /* 0x0045e200081004ff */
[----:B-1----:R-:W-:-:S02]  /*3670*/  LOP3.LUT P3, RZ, R6, 0x1, RZ, 0xc0, !PT ;  /* 0x0000000106ff7812 */ /* 0x002fc4000786c0ff */
[----:B------:R-:W-:-:S04]  /*3680*/  SEL R5, RZ, 0x1, P1 ;  /* 0x00000001ff057807 */ /* 0x000fc80000800000 */
[----:B------:R-:W-:Y:S02]  /*3690*/  LOP3.LUT R10, R10, R5, RZ, 0x3c, !PT ;  /* 0x000000050a0a7212 */ /* 0x000fe400078e3cff */
[----:B--2---:R-:W-:-:S04]  /*36a0*/  SEL R0, RZ, 0x1, P0 ;  /* 0x00000001ff007807 */ /* 0x004fc80000000000 */
[----:B------:R-:W-:Y:S01]  /*36b0*/  LOP3.LUT R9, R9, R0, RZ, 0x3c, !PT ;  /* 0x0000000009097212 */ /* 0x000fe200078e3cff */
[----:B------:R-:W-:Y:S06]  /*36c0*/  @P3 BRA `(.L_x_65) ;  /* 0xfffffffc002c3947 */ /* 0x000fec000383ffff */
[----:B------:R-:W-:Y:S01]  /*36d0*/  ULEA UR5, UR6, UR37, 0x3 ;  /* 0x0000002506057291 */ /* 0x000fe2000f8e18ff */
[----:B------:R-:W-:-:S08]  /*36e0*/  SHF.L.U32 R3, R12, 0x1f, RZ ;  /* 0x0000001f0c037819 */ /* 0x000fd000000006ff */
[----:B------:R-:W1:Y:S02]  /*36f0*/  SYNCS.PHASECHK.TRANS64 P0, [UR5+0x1c0], R3 ;  /* 0x0001c003ff0075a7 */ /* 0x000e640008001005 */
[----:B-1----:R-:W-:Y:S05]  /*3700*/  @P0 BRA `(.L_x_66) ;  /* 0x0000000000080947 */ /* 0x002fea0003800000 */
[----:B------:R-:W1:Y:S02]  /*3710*/  SYNCS.PHASECHK.TRANS64.TRYWAIT P0, [UR5+0x1c0], R3 ;  /* 0x0001c003ff0075a7 */ /* 0x000e640008001105 */
[----:B-1----:R-:W-:Y:S05]  /*3720*/  @!P0 BRA `(.L_x_67) ;  /* 0x00000040001c8947 */ /* 0x002fea0003800000 */
.L_x_66:
[----:B------:R-:W-:-:S04]  /*3730*/  UIADD3 UR4, UPT, UPT, UR6, 0x1, URZ ;  /* 0x0000000106047890 */ /* 0x000fc8000fffe0ff */
[----:B------:R-:W-:-:S04]  /*3740*/  UISETP.NE.AND UP0, UPT, UR4, 0x2, UPT ;  /* 0x000000020400788c */ /* 0x000fc8000bf05270 */
[----:B------:R-:W-:Y:S02]  /*3750*/  USEL UR7, URZ, 0x1, UP0 ;  /* 0x00000001ff077887 */ /* 0x000fe40008000000 */
[----:B------:R-:W-:-:S04]  /*3760*/  USEL UR4, UR4, URZ, UP0 ;  /* 0x000000ff04047287 */ /* 0x000fc80008000000 */
[----:B------:R-:W-:Y:S01]  /*3770*/  ULEA UR4, UR4, UR37, 0x3 ;  /* 0x0000002504047291 */ /* 0x000fe2000f8e18ff */
[----:B-1----:R-:W-:-:S04]  /*3780*/  LOP3.LUT R3, R12, UR7, RZ, 0x3c, !PT ;  /* 0x000000070c037c12 */ /* 0x002fc8000f8e3cff */
[----:B------:R-:W-:-:S04]  /*3790*/  SHF.L.U32 R0, R3, 0x1f, RZ ;  /* 0x0000001f03007819 */ /* 0x000fc800000006ff */
[----:B------:R-:W1:Y:S02]  /*37a0*/  SYNCS.PHASECHK.TRANS64 P0, [UR4+0x1c0], R0 ;  /* 0x0001c000ff0075a7 */ /* 0x000e640008001004 */
[----:B-1----:R-:W-:Y:S05]  /*37b0*/  @P0 EXIT ;  /* 0x000000000000094d */ /* 0x002fea0003800000 */
[----:B------:R-:W-:Y:S02]  /*37c0*/  SHF.L.U32 R3, R3, 0x1f, RZ ;  /* 0x0000001f03037819 */ /* 0x000fe400000006ff */
[----:B------:R-:W-:-:S07]  /*37d0*/  MOV R0, UR4 ;  /* 0x0000000400007c02 */ /* 0x000fce0008000f00 */
.L_x_68:
[----:B-1----:R1:W2:Y:S02]  /*37e0*/  SYNCS.PHASECHK.TRANS64.TRYWAIT P0, [R0+URZ+0x1c0], R3 ;  /* 0x0001c003000075a7 */ /* 0x0022a400080011ff */
[----:B--2---:R-:W-:Y:S05]  /*37f0*/  @!P0 NANOSLEEP.SYNCS 0x989680 ;  /* 0x009896800000895d */ /* 0x004fea0003900000 */
[----:B------:R-:W2:Y:S02]  /*3800*/  @!P0 SYNCS.PHASECHK.TRANS64 P0, [R0+URZ+0x1c0], R3 ;  /* 0x0001c003000085a7 */ /* 0x000ea400080010ff */
[----:B--2---:R-:W-:Y:S05]  /*3810*/  @P0 EXIT ;  /* 0x000000000000094d */ /* 0x004fea0003800000 */
[----:B------:R-:W-:Y:S05]  /*3820*/  BRA `(.L_x_68) ;  /* 0xfffffffc00ec7947 */ /* 0x000fea000383ffff */
.L_x_61:
[----:B------:R-:W-:-:S09]  /*3830*/  UISETP.NE.AND UP1, UPT, UR8, URZ, UPT ;  /* 0x000000ff0800728c */ /* 0x000fd2000bf25270 */
[----:B------:R-:W-:Y:S05]  /*3840*/  BRA.U UP1, `(.L_x_69) ;  /* 0x0000000d017c7547 */ /* 0x000fea000b800000 */
[----:B------:R-:W-:Y:S01]  /*3850*/  UMOV UR4, 0x40 ;  /* 0x0000004000047882 */ /* 0x000fe20000000000 */
[----:B------:R-:W-:Y:S01]  /*3860*/  NOP ;  /* 0x0000000000007918 */ /* 0x000fe20000000000 */
[----:B------:R-:W-:Y:S01]  /*3870*/  ULEA UR4, UR37, UR4, 0x18 ;  /* 0x0000000425047291 */ /* 0x000fe2000f8ec0ff */
[----:B------:R-:W-:Y:S02]  /*3880*/  UMOV UR5, 0x400 ;  /* 0x0000040000057882 */ /* 0x000fe40000000000 */
[----:B------:R-:W-:-:S06]  /*3890*/  ULEA UR37, UR37, UR5, 0x18 ;  /* 0x0000000525257291 */ /* 0x000fcc000f8ec0ff */
[----:B------:R-:W1:Y:S02]  /*38a0*/  LDS.U8 R0, [UR4+0x1c] ;  /* 0x00001c04ff007984 */ /* 0x000e640008000000 */
[----:B-1----:R-:W-:-:S13]  /*38b0*/  ISETP.NE.AND P0, PT, R0, RZ, PT ;  /* 0x000000ff0000720c */ /* 0x002fda0003f05270 */
[----:B------:R-:W-:Y:S05]  /*38c0*/  @P0 BRA `(.L_x_70) ;  /* 0x0000000000580947 */ /* 0x000fea0003800000 */
[----:B------:R-:W-:-:S13]  /*38d0*/  ELECT P0, URZ, PT ;  /* 0x0000000000ff782f */ /* 0x000fda0003800000 */
[----:B------:R-:W-:Y:S05]  /*38e0*/  @!P0 BRA `(.L_x_71) ;  /* 0x0000000000608947 */ /* 0x000fea0003800000 */
[----:B------:R-:W-:Y:S01]  /*38f0*/  UMOV UR5, 0x10 ;  /* 0x0000001000057882 */ /* 0x000fe20000000000 */
[----:B------:R-:W-:Y:S01]  /*3900*/  HFMA2 R0, -RZ, RZ, 0, 5.9604644775390625e-08 ;  /* 0x00000001ff007431 */ /* 0x000fe200000001ff */
[----:B------:R-:W-:-:S03]  /*3910*/  MOV R2, 0xffff ;  /* 0x0000ffff00027802 */ /* 0x000fc60000000f00 */
[----:B------:R-:W-:Y:S04]  /*3920*/  DEPBAR.LE SB1, 0x36 ;  /* 0x00009d800000791a */ /* 0x000fe80000000000 */
[----:B------:R-:W1:Y:S02]  /*3930*/  UTCATOMSWS.FIND_AND_SET.ALIGN UP0, UR5, UR5 ;  /* 0x00000005000575e3 */ /* 0x000e640008000800 */
[----:B-1----:R-:W-:Y:S01]  /*3940*/  MOV R3, UR5 ;  /* 0x0000000500037c02 */ /* 0x002fe20008000f00 */
[----:B------:R-:W-:Y:S06]  /*3950*/  BRA.U UP0, `(.L_x_72) ;  /* 0x0000000100187547 */ /* 0x000fec000b800000 */
.L_x_73:
[----:B------:R-:W-:Y:S05]  /*3960*/  NANOSLEEP 0x64 ;  /* 0x000000640000795d */ /* 0x000fea0003800000 */
[----:B------:R-:W-:-:S05]  /*3970*/  UMOV UR5, 0x10 ;  /* 0x0000001000057882 */ /* 0x000fca0000000000 */
[----:B------:R-:W-:Y:S04]  /*3980*/  DEPBAR.LE SB1, 0x36 ;  /* 0x00009d800000791a */ /* 0x000fe80000000000 */
[----:B------:R-:W1:Y:S02]  /*3990*/  UTCATOMSWS.FIND_AND_SET.ALIGN UP0, UR5, UR5 ;  /* 0x00000005000575e3 */ /* 0x000e640008000800 */
[----:B-1----:R-:W-:Y:S01]  /*39a0*/  MOV R3, UR5 ;  /* 0x0000000500037c02 */ /* 0x002fe20008000f00 */
[----:B------:R-:W-:Y:S05]  /*39b0*/  BRA.U !UP0, `(.L_x_73) ;  /* 0xfffffffd08e87547 */ /* 0x000fea000b83ffff */
.L_x_72:
[-C--:B------:R-:W-:Y:S02]  /*39c0*/  SHF.L.U32 R2, R2, R3.reuse, RZ ;  /* 0x0000000302027219 */ /* 0x080fe400000006ff */
[----:B------:R-:W-:Y:S01]  /*39d0*/  SHF.L.U32 R0, R0, R3, RZ ;  /* 0x0000000300007219 */ /* 0x000fe200000006ff */
[----:B------:R-:W-:Y:S02]  /*39e0*/  IMAD.SHL.U32 R3, R3, 0x20, RZ ;  /* 0x0000002003037824 */ /* 0x000fe400078e00ff */
[----:B------:R1:W-:Y:S04]  /*39f0*/  ATOMS.OR RZ, [UR4+0x14], R2 ;  /* 0x00001402ffff798c */ /* 0x0003e8000b000004 */
[----:B------:R1:W-:Y:S04]  /*3a00*/  ATOMS.OR RZ, [UR4+0x18], R0 ;  /* 0x00001800ffff798c */ /* 0x0003e8000b000004 */
[----:B------:R1:W-:Y:S01]  /*3a10*/  STS [UR37+0x260], R3 ;  /* 0x00026003ff007988 */ /* 0x0003e20008000825 */
[----:B------:R-:W-:Y:S05]  /*3a20*/  BRA `(.L_x_71) ;  /* 0x0000000000107947 */ /* 0x000fea0003800000 */
.L_x_70:
[----:B------:R-:W-:Y:S02]  /*3a30*/  MOV R0, 0xffffffff ;  /* 0xffffffff00007802 */ /* 0x000fe40000000f00 */
[----:B------:R-:W-:-:S03]  /*3a40*/  MOV R2, 0x3a70 ;  /* 0x00003a7000027802 */ /* 0x000fc60000000f00 */
[----:B------:R1:W-:Y:S04]  /*3a50*/  STS [UR37+0x260], R0 ;  /* 0x00026000ff007988 */ /* 0x0003e80008000825 */
[----:B-1-3-5:R-:W-:Y:S05]  /*3a60*/  CALL.REL.NOINC `($__internal_1_$__cuda_sm10x_tcgen05_guardrail_trap_phase_invalid_during_alloc) ;  /* 0x0000004000ac7944 */ /* 0x02afea0003c00000 */
.L_x_71:
[----:B------:R-:W-:Y:S05]  /*3a70*/  WARPSYNC.ALL ;  /* 0x0000000000007948 */ /* 0x000fea0003800000 */
[----:B------:R-:W2:Y:S01]  /*3a80*/  S2UR UR6, SR_CgaCtaId ;  /* 0x00000000000679c3 */ /* 0x000ea20000008800 */
[----:B------:R-:W-:Y:S01]  /*3a90*/  UMOV UR4, 0x400 ;  /* 0x0000040000047882 */ /* 0x000fe20000000000 */
[----:B------:R-:W-:-:S06]  /*3aa0*/  NOP ;  /* 0x0000000000007918 */ /* 0x000fcc0000000000 */
[----:B------:R-:W-:Y:S06]  /*3ab0*/  BAR.ARV 0x6, 0xa0 ;  /* 0x0182800000007b1d */ /* 0x000fec0000002000 */
[----:B------:R-:W4:Y:S01]  /*3ac0*/  LDCU UR7, c[0x0][0x38c] ;  /* 0x00007180ff0777ac */ /* 0x000f220008000800 */
[----:B------:R-:W-:Y:S01]  /*3ad0*/  IMAD.MOV.U32 R11, RZ, RZ, 0x1 ;  /* 0x00000001ff0b7424 */ /* 0x000fe200078e00ff */
[----:B------:R-:W-:Y:S01]  /*3ae0*/  CS2R R8, SRZ ;  /* 0x0000000000087805 */ /* 0x000fe2000001ff00 */
[----:B------:R-:W-:Y:S01]  /*3af0*/  IMAD.MOV.U32 R10, RZ, RZ, RZ ;  /* 0x000000ffff0a7224 */ /* 0x000fe200078e00ff */
[----:B------:R-:W-:Y:S01]  /*3b00*/  UMOV UR18, URZ ;  /* 0x000000ff00127c82 */ /* 0x000fe20008000000 */
[----:B------:R-:W-:Y:S01]  /*3b10*/  UMOV UR17, URZ ;  /* 0x000000ff00117c82 */ /* 0x000fe20008000000 */
[----:B------:R-:W-:Y:S01]  /*3b20*/  UMOV UR22, 0x0 ;  /* 0x0000000000167882 */ /* 0x000fe20000000000 */
[----:B------:R-:W-:Y:S01]  /*3b30*/  UMOV UR23, 0x8040490 ;  /* 0x0804049000177882 */ /* 0x000fe20000000000 */
[----:B------:R-:W-:Y:S01]  /*3b40*/  UMOV UR20, 0x0 ;  /* 0x0000000000147882 */ /* 0x000fe20000000000 */
[----:B------:R-:W-:Y:S01]  /*3b50*/  UMOV UR21, 0x8040490 ;  /* 0x0804049000157882 */ /* 0x000fe20000000000 */
[----:B--2---:R-:W-:Y:S01]  /*3b60*/  ULEA UR6, UR6, UR4, 0x18 ;  /* 0x0000000406067291 */ /* 0x004fe2000f8ec0ff */
[----:B------:R-:W2:Y:S03]  /*3b70*/  LDCU UR4, c[0x0][0x38c] ;  /* 0x00007180ff0477ac */ /* 0x000ea60008000800 */
[----:B------:R-:W-:-:S02]  /*3b80*/  UIADD3 UR11, UPT, UPT, UR6, 0x2400, URZ ;  /* 0x00002400060b7890 */ /* 0x000fc4000fffe0ff */
[----:B----4-:R-:W-:-:S03]  /*3b90*/  UIADD3 UR7, UPT, UPT, UR7, 0x1f, URZ ;  /* 0x0000001f07077890 */ /* 0x010fc6000fffe0ff */
[----:B-1----:R-:W1:Y:S01]  /*3ba0*/  LDS R0, [UR6+0x260] ;  /* 0x00026006ff007984 */ /* 0x002e620008000800 */
[----:B------:R-:W-:Y:S02]  /*3bb0*/  UIADD3 UR12, UPT, UPT, UR6, 0x32400, URZ ;  /* 0x00032400060c7890 */ /* 0x000fe4000fffe0ff */
[----:B------:R-:W-:Y:S02]  /*3bc0*/  USHF.R.S32.HI UR5, URZ, 0x1f, UR7 ;  /* 0x0000001fff057899 */ /* 0x000fe40008011407 */
[----:B------:R-:W-:Y:S02]  /*3bd0*/  USHF.R.U32.HI UR11, URZ, 0x4, UR11 ;  /* 0x00000004ff0b7899 */ /* 0x000fe4000801160b */
[----:B------:R-:W-:Y:S02]  /*3be0*/  ULEA.HI UR5, UR5, UR7, URZ, 0x5 ;  /* 0x0000000705057291 */ /* 0x000fe4000f8f28ff */
[----:B------:R-:W-:Y:S02]  /*3bf0*/  USHF.R.U32.HI UR12, URZ, 0x4, UR12 ;  /* 0x00000004ff0c7899 */ /* 0x000fe4000801160c */
[----:B------:R-:W-:-:S02]  /*3c00*/  USHF.R.S32.HI UR5, URZ, 0x5, UR5 ;  /* 0x00000005ff057899 */ /* 0x000fc40008011405 */
[----:B------:R-:W-:Y:S02]  /*3c10*/  ULOP3.LUT UR11, UR11, 0x3fff, URZ, 0xc0, !UPT ;  /* 0x00003fff0b0b7892 */ /* 0x000fe4000f8ec0ff */
[----:B------:R-:W-:Y:S02]  /*3c20*/  UISETP.LT.AND UP0, UPT, UR5, 0x1, UPT ;  /* 0x000000010500788c */ /* 0x000fe4000bf01270 */
[----:B------:R-:W-:Y:S02]  /*3c30*/  ULOP3.LUT UR12, UR12, 0x3fff, URZ, 0xc0, !UPT ;  /* 0x00003fff0c0c7892 */ /* 0x000fe4000f8ec0ff */
[----:B------:R-:W-:Y:S02]  /*3c40*/  USEL UR10, UR5, 0x1, !UP0 ;  /* 0x00000001050a7887 */ /* 0x000fe4000c000000 */
[----:B------:R-:W-:Y:S02]  /*3c50*/  ULOP3.LUT UR11, UR11, 0x10000, URZ, 0xfc, !UPT ;  /* 0x000100000b0b7892 */ /* 0x000fe4000f8efcff */
[----:B------:R-:W-:-:S02]  /*3c60*/  ULOP3.LUT UR12, UR12, 0x10000, URZ, 0xfc, !UPT ;  /* 0x000100000c0c7892 */ /* 0x000fc4000f8efcff */
[----:B------:R-:W-:Y:S02]  /*3c70*/  UIADD3 UR10, UPT, UPT, -UR10, URZ, URZ ;  /* 0x000000ff0a0a7290 */ /* 0x000fe4000fffe1ff */
[----:B--2---:R-:W-:Y:S01]  /*3c80*/  UISETP.GE.AND UP3, UPT, UR4, 0x1, UPT ;  /* 0x000000010400788c */ /* 0x004fe2000bf66270 */
[----:B-1----:R-:W-:-:S15]  /*3c90*/  R2UR UR19, R0 ;  /* 0x00000000001372ca */ /* 0x002fde00000e0000 */
.L_x_80:
[----:B------:R-:W-:Y:S02]  /*3ca0*/  LEA R0, R10, UR6, 0x3 ;  /* 0x000000060a007c11 */ /* 0x000fe4000f8e18ff */
[----:B------:R-:W-:Y:S02]  /*3cb0*/  SHF.L.U32 R5, R9, 0x1f, RZ ;  /* 0x0000001f09057819 */ /* 0x000fe400000006ff */
[----:B------:R-:W-:Y:S01]  /*3cc0*/  PLOP3.LUT P0, PT, PT, PT, UP3, 0x80, 0x8 ;  /* 0x000000000008781c */ /* 0x000fe20003f0f038 */
[----:B------:R-:W-:Y:S01]  /*3cd0*/  VIADD R3, R0, 0x1c0 ;  /* 0x000001c000037836 */ /* 0x000fe20000000000 */
[----:B-1----:R-:W1:Y:S02]  /*3ce0*/  SYNCS.PHASECHK.TRANS64.TRYWAIT P1, [R0+URZ+0x1b0], R5 ;  /* 0x0001b005000075a7 */ /* 0x002e6400080211ff */
[----:B-1--4-:R-:W-:Y:S09]  /*3cf0*/  @!P1 BRA `(.L_x_74) ;  /* 0x0000003800c09947 */ /* 0x012ff20003800000 */
.L_x_178:
[----:B------:R-:W-:Y:S01]  /*3d00*/  LEA R4, R10, UR6, 0x4 ;  /* 0x000000060a047c11 */ /* 0x000fe2000f8e20ff */
[----:B------:R-:W-:Y:S01]  /*3d10*/  @UP3 ULEA UR4, UR17, UR6, 0x3 ;  /* 0x0000000611043291 */ /* 0x000fe2000f8e18ff */
[----:B------:R-:W-:Y:S01]  /*3d20*/  PLOP3.LUT P2, PT, PT, PT, PT, 0x80, 0x8 ;  /* 0x000000000008781c */ /* 0x000fe20003f4f070 */
[----:B------:R-:W-:Y:S01]  /*3d30*/  ULEA UR8, UR18, UR6, 0x3 ;  /* 0x0000000612087291 */ /* 0x000fe2000f8e18ff */
[----:B------:R-:W-:Y:S01]  /*3d40*/  PRMT R3, RZ, 0x654, R3 ;  /* 0x00000654ff037816 */ /* 0x000fe20000000003 */
[----:B------:R-:W-:Y:S01]  /*3d50*/  ULEA UR9, UR18, UR19, 0x4 ;  /* 0x0000001312097291 */ /* 0x000fe2000f8e20ff */
[----:B-1----:R-:W1:Y:S01]  /*3d60*/  LDS.128 R4, [R4+0x240] ;  /* 0x0002400004047984 */ /* 0x002e620000000c00 */
[----:B------:R-:W-:Y:S02]  /*3d70*/  @P0 SHF.L.U32 R2, R8, 0x1f, RZ ;  /* 0x0000001f08020819 */ /* 0x000fe400000006ff */
[----:B------:R-:W-:Y:S01]  /*3d80*/  SHF.L.U32 R0, R11, 0x1f, RZ ;  /* 0x0000001f0b007819 */ /* 0x000fe200000006ff */
[----:B------:R-:W-:Y:S01]  /*3d90*/  @!PT LDS RZ, [RZ] ;  /* 0x00000000fffff984 */ /* 0x000fe20000000800 */
[----:B------:R-:W-:Y:S01]  /*3da0*/  @!PT LDS RZ, [RZ] ;  /* 0x00000000fffff984 */ /* 0x000fe20000000800 */
[----:B------:R-:W-:Y:S01]  /*3db0*/  @!PT LDS RZ, [RZ] ;  /* 0x00000000fffff984 */ /* 0x000fe20000000800 */
[----:B------:R-:W-:Y:S01]  /*3dc0*/  @!PT LDS RZ, [RZ] ;  /* 0x00000000fffff984 */ /* 0x000fe20000000800 */
[----:B------:R2:W-:Y:S06]  /*3dd0*/  MEMBAR.ALL.CTA ;  /* 0x0000000000007992 */ /* 0x0005ec0000008000 */
[----:B--2---:R-:W2:Y:S02]  /*3de0*/  FENCE.VIEW.ASYNC.S ;  /* 0x00000000000073c6 */ /* 0x004ea40000000000 */
[----:B--2---:R2:W-:Y:S01]  /*3df0*/  SYNCS.ARRIVE.TRANS64.RED.A1T0 RZ, [R3+URZ], RZ ;  /* 0x000000ff03ff79a7 */ /* 0x0045e200081004ff */
[----:B------:R2:W4:Y:S01]  /*3e00*/  @P0 SYNCS.PHASECHK.TRANS64.TRYWAIT P2, [UR4], R2 ;  /* 0x00000002ff0005a7 */ /* 0x0005220008041104 */
[----:B-1----:R-:W-:Y:S01]  /*3e10*/  LOP3.LUT P1, RZ, R6, 0x1, RZ, 0xc0, !PT ;  /* 0x0000000106ff7812 */ /* 0x002fe2000782c0ff */
[----:B------:R-:W1:Y:S02]  /*3e20*/  SYNCS.PHASECHK.TRANS64.TRYWAIT P0, [UR8+0x1f0], R0 ;  /* 0x0001f000ff0075a7 */ /* 0x000e640008001108 */
[----:B-12-4-:R-:W-:Y:S10]  /*3e30*/  @!P0 BRA `(.L_x_75) ;  /* 0x0000003800848947 */ /* 0x016ff40003800000 */
.L_x_180:
[----:B------:R-:W-:Y:S01]  /*3e40*/  IADD3 R10, PT, PT, R10, 0x1, RZ ;  /* 0x000000010a0a7810 */ /* 0x000fe20007ffe0ff */
[----:B------:R-:W-:Y:S06]  /*3e50*/  BRA.U !UP3, `(.L_x_76) ;  /* 0x000000010b987547 */ /* 0x000fec000b800000 */
[----:B------:R-:W-:Y:S01]  /*3e60*/  UPLOP3.LUT UP4, UPT, UPT, UPT, UPT, 0x40, 0x4 ;  /* 0x000000000004789c */ /* 0x000fe20003f8e870 */
[----:B------:R-:W-:Y:S01]  /*3e70*/  UMOV UR16, UR10 ;  /* 0x0000000a00107c82 */ /* 0x000fe20008000000 */
[----:B------:R-:W-:Y:S01]  /*3e80*/  UMOV UR15, UR5 ;  /* 0x00000005000f7c82 */ /* 0x000fe20008000000 */
[----:B------:R-:W-:-:S08]  /*3e90*/  UMOV UR14, UR17 ;  /* 0x00000011000e7c82 */ /* 0x000fd00008000000 */
.L_x_79:
[----:B------:R-:W-:Y:S02]  /*3ea0*/  UIADD3 UR16, UPT, UPT, UR16, 0x1, URZ ;  /* 0x0000000110107890 */ /* 0x000fe4000fffe0ff */
[----:B--2---:R-:W-:Y:S02]  /*3eb0*/  ULEA UR7, UR14, UR6, 0x3 ;  /* 0x000000060e077291 */ /* 0x004fe4000f8e18ff */
[----:B------:R-:W-:Y:S01]  /*3ec0*/  UISETP.NE.AND UP0, UPT, UR16, URZ, UPT ;  /* 0x000000ff1000728c */ /* 0x000fe2000bf05270 */
[----:B----4-:R-:W-:Y:S10]  /*3ed0*/  @P2 BRA `(.L_x_77) ;  /* 0x00000000000c2947 */ /* 0x010ff40003800000 */
[----:B-1----:R-:W-:Y:S04]  /*3ee0*/  SHF.L.U32 R3, R8, 0x1f, RZ ;  /* 0x0000001f08037819 */ /* 0x002fe800000006ff */
[----:B------:R-:W1:Y:S02]  /*3ef0*/  SYNCS.PHASECHK.TRANS64.TRYWAIT P0, [UR7], R3 ;  /* 0x00000003ff0075a7 */ /* 0x000e640008001107 */
[----:B-1----:R-:W-:Y:S05]  /*3f00*/  @!P0 BRA `(.L_x_78) ;  /* 0x0000003800688947 */ /* 0x002fea0003800000 */
.L_x_77:
[----:B------:R-:W-:Y:S01]  /*3f10*/  UISETP.NE.AND UP1, UPT, UR15, 0x1, UPT ;  /* 0x000000010f00788c */ /* 0x000fe2000bf25270 */
[----:B------:R-:W-:Y:S01]  /*3f20*/  PLOP3.LUT P2, PT, PT, PT, PT, 0x80, 0x8 ;  /* 0x000000000008781c */ /* 0x000fe20003f4f070 */
[----:B------:R-:W-:Y:S02]  /*3f30*/  UIADD3 UR17, UPT, UPT, UR14, 0x1, URZ ;  /* 0x000000010e117890 */ /* 0x000fe4000fffe0ff */
[----:B------:R-:W-:Y:S02]  /*3f40*/  ULEA UR24, UR14, UR12, 0x6 ;  /* 0x0000000c0e187291 */ /* 0x000fe4000f8e30ff */
[----:B------:R-:W-:Y:S01]  /*3f50*/  UISETP.NE.AND UP2, UPT, UR17, 0x18, UPT ;  /* 0x000000181100788c */ /* 0x000fe2000bf45270 */
[----:B------:R-:W-:Y:S01]  /*3f60*/  PLOP3.LUT P0, PT, PT, PT, UP1, 0x80, 0x8 ;  /* 0x000000000008781c */ /* 0x000fe20003f0f018 */
[----:B------:R-:W-:Y:S02]  /*3f70*/  ULEA UR26, UR14, UR11, 0x9 ;  /* 0x0000000b0e1a7291 */ /* 0x000fe4000f8e48ff */
[----:B------:R-:W-:Y:S02]  /*3f80*/  USEL UR13, URZ, 0x1, UP2 ;  /* 0x00000001ff0d7887 */ /* 0x000fe40009000000 */
[----:B------:R-:W-:Y:S02]  /*3f90*/  USEL UR17, UR17, URZ, UP2 ;  /* 0x000000ff11117287 */ /* 0x000fe40009000000 */
[----:B------:R-:W-:Y:S02]  /*3fa0*/  UIADD3 UR30, UPT, UPT, UR24, 0x2, URZ ;  /* 0x00000002181e7890 */ /* 0x000fe4000fffe0ff */
[----:B------:R-:W-:Y:S01]  /*3fb0*/  @UP1 ULEA UR4, UR17, UR6, 0x3 ;  /* 0x0000000611041291 */ /* 0x000fe2000f8e18ff */
[----:B------:R-:W-:Y:S01]  /*3fc0*/  LOP3.LUT R8, R8, UR13, RZ, 0x3c, !PT ;  /* 0x0000000d08087c12 */ /* 0x000fe2000f8e3cff */
[----:B------:R-:W-:Y:S02]  /*3fd0*/  UIADD3 UR28, UPT, UPT, UR26, 0x2, URZ ;  /* 0x000000021a1c7890 */ /* 0x000fe4000fffe0ff */
[----:B------:R-:W-:Y:S01]  /*3fe0*/  UIADD3 UR7, UPT, UPT, UR7, 0xc0, URZ ;  /* 0x000000c007077890 */ /* 0x000fe2000fffe0ff */
[----:B-1----:R-:W-:Y:S01]  /*3ff0*/  @P0 SHF.L.U32 R0, R8, 0x1f, RZ ;  /* 0x0000001f08000819 */ /* 0x002fe200000006ff */
[----:B------:R-:W-:Y:S01]  /*4000*/  UMOV UR25, 0x80004020 ;  /* 0x8000402000197882 */ /* 0x000fe20000000000 */
[----:B------:R-:W-:Y:S01]  /*4010*/  UMOV UR27, 0x80004020 ;  /* 0x80004020001b7882 */ /* 0x000fe20000000000 */
[----:B------:R-:W-:Y:S01]  /*4020*/  UMOV UR31, 0x80004020 ;  /* 0x80004020001f7882 */ /* 0x000fe20000000000 */
[----:B------:R2:W4:Y:S01]  /*4030*/  @P0 SYNCS.PHASECHK.TRANS64.TRYWAIT P2, [UR4], R0 ;  /* 0x00000000ff0005a7 */ /* 0x0005220008041104 */
[----:B------:R-:W-:Y:S01]  /*4040*/  UIADD3 UR15, UPT, UPT, UR15, -0x1, URZ ;  /* 0xffffffff0f0f7890 */ /* 0x000fe2000fffe0ff */
[----:B------:R2:W-:Y:S01]  /*4050*/  UTCHMMA gdesc[UR26], gdesc[UR24], tmem[UR9], tmem[UR22], idesc[UR23], UP4 ;  /* 0x00ff16181a0075ea */ /* 0x0005e2000a000009 */
[----:B------:R-:W-:Y:S01]  /*4060*/  UPLOP3.LUT UP4, UPT, UPT, UPT, UPT, 0x80, 0x8 ;  /* 0x000000000008789c */ /* 0x000fe20003f8f070 */
[----:B------:R-:W-:Y:S01]  /*4070*/  UMOV UR29, 0x80004020 ;  /* 0x80004020001d7882 */ /* 0x000fe20000000000 */
[----:B------:R-:W-:Y:S01]  /*4080*/  UMOV UR14, UR17 ;  /* 0x00000011000e7c82 */ /* 0x000fe20008000000 */
[----:B------:R2:W-:Y:S01]  /*4090*/  UTCHMMA gdesc[UR28], gdesc[UR30], tmem[UR9], tmem[UR20], idesc[UR21], UPT ;  /* 0x00ff141e1c0075ea */ /* 0x0005e2000b800009 */
[----:B------:R2:W-:Y:S01]  /*40a0*/  UTCBAR [UR7], URZ ;  /* 0x000000ff070073e9 */ /* 0x0005e200080000ff */
[----:B------:R-:W-:Y:S06]  /*40b0*/  BRA.U UP0, `(.L_x_79) ;  /* 0xfffffffd00787547 */ /* 0x000fec000b83ffff */
.L_x_76:
[----:B------:R-:W-:Y:S01]  /*40c0*/  UIADD3 UR18, UPT, UPT, UR18, 0x1, URZ ;  /* 0x0000000112127890 */ /* 0x000fe2000fffe0ff */
[C---:B------:R-:W-:Y:S01]  /*40d0*/  ISETP.NE.AND P0, PT, R10.reuse, 0x2, PT ;  /* 0x000000020a00780c */ /* 0x040fe20003f05270 */
[----:B------:R-:W-:Y:S02]  /*40e0*/  UIADD3 UR8, UPT, UPT, UR8, 0x1d0, URZ ;  /* 0x000001d008087890 */ /* 0x000fe4000fffe0ff */
[----:B------:R-:W-:Y:S01]  /*40f0*/  UISETP.NE.AND UP0, UPT, UR18, 0x4, UPT ;  /* 0x000000041200788c */ /* 0x000fe2000bf05270 */
[----:B-12---:R-:W-:Y:S02]  /*4100*/  SEL R0, RZ, 0x1, P0 ;  /* 0x00000001ff007807 */ /* 0x006fe40000000000 */
[----:B------:R-:W-:Y:S01]  /*4110*/  SEL R10, R10, RZ, P0 ;  /* 0x000000ff0a0a7207 */ /* 0x000fe20000000000 */
[----:B------:R-:W-:Y:S01]  /*4120*/  USEL UR4, URZ, 0x1, UP0 ;  /* 0x00000001ff047887 */ /* 0x000fe20008000000 */
[----:B------:R-:W-:Y:S01]  /*4130*/  LOP3.LUT R9, R9, R0, RZ, 0x3c, !PT ;  /* 0x0000000009097212 */ /* 0x000fe200078e3cff */
[----:B------:R-:W-:Y:S01]  /*4140*/  USEL UR18, UR18, URZ, UP0 ;  /* 0x000000ff12127287 */ /* 0x000fe20008000000 */
[----:B------:R1:W-:Y:S03]  /*4150*/  UTCBAR [UR8], URZ ;  /* 0x000000ff080073e9 */ /* 0x0003e600080000ff */
[----:B------:R-:W-:Y:S01]  /*4160*/  LOP3.LUT R11, R11, UR4, RZ, 0x3c, !PT ;  /* 0x000000040b0b7c12 */ /* 0x000fe2000f8e3cff */
[----:B------:R-:W-:Y:S07]  /*4170*/  @P1 BRA `(.L_x_80) ;  /* 0xfffffff800c81947 */ /* 0x000fee000383ffff */
[----:B------:R-:W2:Y:S01]  /*4180*/  S2UR UR4, SR_CgaCtaId ;  /* 0x00000000000479c3 */ /* 0x000ea20000008800 */
[----:B------:R-:W-:Y:S01]  /*4190*/  ELECT P0, URZ, PT ;  /* 0x0000000000ff782f */ /* 0x000fe20003800000 */
[----:B------:R-:W-:Y:S01]  /*41a0*/  IMAD.MOV.U32 R0, RZ, RZ, 0x1 ;  /* 0x00000001ff007424 */ /* 0x000fe200078e00ff */
[----:B------:R-:W-:Y:S01]  /*41b0*/  UIADD3 UR6, UPT, UPT, UR6, 0x1f0, URZ ;  /* 0x000001f006067890 */ /* 0x000fe2000fffe0ff */
[----:B------:R-:W-:Y:S01]  /*41c0*/  SHF.L.U32 R3, R11, 0x1f, RZ ;  /* 0x0000001f0b037819 */ /* 0x000fe200000006ff */
[----:B------:R-:W-:-:S03]  /*41d0*/  UMOV UR5, 0x40 ;  /* 0x0000004000057882 */ /* 0x000fc60000000000 */
[----:B------:R-:W-:Y:S01]  /*41e0*/  UVIRTCOUNT.DEALLOC.SMPOOL 0x80 ;  /* 0x000000800000784c */ /* 0x000fe20000000000 */
[----:B--2---:R-:W-:Y:S02]  /*41f0*/  ULEA UR4, UR4, UR5, 0x18 ;  /* 0x0000000504047291 */ /* 0x004fe4000f8ec0ff */
[----:B------:R-:W-:-:S07]  /*4200*/  ULEA UR5, UR18, UR6, 0x3 ;  /* 0x0000000612057291 */ /* 0x000fce000f8e18ff */
[----:B------:R2:W-:Y:S02]  /*4210*/  @P0 STS.U8 [UR4+0x1c], R0 ;  /* 0x00001c00ff000988 */ /* 0x0005e40008000004 */
[----:B------:R-:W3:Y:S02]  /*4220*/  SYNCS.PHASECHK.TRANS64.TRYWAIT P0, [UR5], R3 ;  /* 0x00000003ff0075a7 */ /* 0x000ee40008001105 */
[----:B--23--:R-:W-:Y:S05]  /*4230*/  @!P0 BRA `(.L_x_81) ;  /* 0x0000003400b48947 */ /* 0x00cfea0003800000 */
.L_x_183:
[----:B------:R-:W-:-:S04]  /*4240*/  UIADD3 UR7, UPT, UPT, UR18, 0x1, URZ ;  /* 0x0000000112077890 */ /* 0x000fc8000fffe0ff */
[----:B------:R-:W-:-:S04]  /*4250*/  UISETP.NE.AND UP0, UPT, UR7, 0x4, UPT ;  /* 0x000000040700788c */ /* 0x000fc8000bf05270 */
[----:B-1----:R-:W-:Y:S02]  /*4260*/  USEL UR8, URZ, 0x1, UP0 ;  /* 0x00000001ff087887 */ /* 0x002fe40008000000 */
[----:B------:R-:W-:-:S04]  /*4270*/  USEL UR7, UR7, URZ, UP0 ;  /* 0x000000ff07077287 */ /* 0x000fc80008000000 */
[----:B------:R-:W-:Y:S01]  /*4280*/  ULEA UR5, UR7, UR6, 0x3 ;  /* 0x0000000607057291 */ /* 0x000fe2000f8e18ff */
[----:B------:R-:W-:-:S04]  /*4290*/  LOP3.LUT R2, R11, UR8, RZ, 0x3c, !PT ;  /* 0x000000080b027c12 */ /* 0x000fc8000f8e3cff */
[----:B--2---:R-:W-:-:S04]  /*42a0*/  SHF.L.U32 R3, R2, 0x1f, RZ ;  /* 0x0000001f02037819 */ /* 0x004fc800000006ff */
[----:B------:R-:W1:Y:S02]  /*42b0*/  SYNCS.PHASECHK.TRANS64.TRYWAIT P0, [UR5], R3 ;  /* 0x00000003ff0075a7 */ /* 0x000e640008001105 */
[----:B-1----:R-:W-:Y:S05]  /*42c0*/  @!P0 BRA `(.L_x_82) ;  /* 0x0000003400a88947 */ /* 0x002fea0003800000 */
.L_x_185:
        /* <DEDUP_REMOVED lines=9> */
.L_x_187:
[----:B------:R-:W-:-:S04]  /*4360*/  UIADD3 UR7, UPT, UPT, UR7, 0x1, URZ ;  /* 0x0000000107077890 */ /* 0x000fc8000fffe0ff */
[----:B------:R-:W-:-:S04]  /*4370*/  UISETP.NE.AND UP0, UPT, UR7, 0x4, UPT ;  /* 0x000000040700788c */ /* 0x000fc8000bf05270 */
[----:B------:R-:W-:Y:S02]  /*4380*/  USEL UR5, URZ, 0x1, UP0 ;  /* 0x00000001ff057887 */ /* 0x000fe40008000000 */
[----:B------:R-:W-:-:S04]  /*4390*/  USEL UR7, UR7, URZ, UP0 ;  /* 0x000000ff07077287 */ /* 0x000fc80008000000 */
[----:B------:R-:W-:Y:S01]  /*43a0*/  ULEA UR7, UR7, UR6, 0x3 ;  /* 0x0000000607077291 */ /* 0x000fe2000f8e18ff */
[----:B-1----:R-:W-:-:S04]  /*43b0*/  LOP3.LUT R3, R2, UR5, RZ, 0x3c, !PT ;  /* 0x0000000502037c12 */ /* 0x002fc8000f8e3cff */
[----:B------:R-:W-:-:S04]  /*43c0*/  SHF.L.U32 R3, R3, 0x1f, RZ ;  /* 0x0000001f03037819 */ /* 0x000fc800000006ff */
[----:B------:R-:W1:Y:S02]  /*43d0*/  SYNCS.PHASECHK.TRANS64.TRYWAIT P0, [UR7], R3 ;  /* 0x00000003ff0075a7 */ /* 0x000e640008001107 */
[----:B-1----:R-:W-:Y:S05]  /*43e0*/  @!P0 BRA `(.L_x_84) ;  /* 0x0000003400908947 */ /* 0x002fea0003800000 */
.L_x_189:
[----:B------:R-:W-:Y:S01]  /*43f0*/  NOP ;  /* 0x0000000000007918 */ /* 0x000fe20000000000 */
[----:B-1----:R-:W1:Y:S01]  /*4400*/  LDS R0, [UR4+0x14] ;  /* 0x00001404ff007984 */ /* 0x002e620008000800 */
[----:B------:R-:W-:Y:S01]  /*4410*/  ULOP3.LUT UR6, UR19, 0xffff, URZ, 0xc0, !UPT ;  /* 0x0000ffff13067892 */ /* 0x000fe2000f8ec0ff */
[----:B------:R-:W-:Y:S01]  /*4420*/  UMOV UR8, 0xffff ;  /* 0x0000ffff00087882 */ /* 0x000fe20000000000 */
[----:B------:R-:W-:Y:S02]  /*4430*/  UMOV UR5, 0x1 ;  /* 0x0000000100057882 */ /* 0x000fe40000000000 */
[----:B------:R-:W-:-:S04]  /*4440*/  USHF.R.U32.HI UR6, URZ, 0x5, UR6 ;  /* 0x00000005ff067899 */ /* 0x000fc80008011606 */
[----:B------:R-:W-:Y:S02]  /*4450*/  USHF.L.U32 UR8, UR8, UR6, URZ ;  /* 0x0000000608087299 */ /* 0x000fe400080006ff */
[----:B------:R-:W-:-:S04]  /*4460*/  USHF.L.U32 UR5, UR5, UR6, URZ ;  /* 0x0000000605057299 */ /* 0x000fc800080006ff */
[----:B-1----:R-:W-:-:S04]  /*4470*/  LOP3.LUT R0, R0, UR8, RZ, 0xc0, !PT ;  /* 0x0000000800007c12 */ /* 0x002fc8000f8ec0ff */
[----:B------:R-:W-:-:S13]  /*4480*/  ISETP.NE.AND P0, PT, R0, UR8, PT ;  /* 0x0000000800007c0c */ /* 0x000fda000bf05270 */
[----:B------:R-:W-:Y:S05]  /*4490*/  @P0 BRA `(.L_x_85) ;  /* 0x0000000000580947 */ /* 0x000fea0003800000 */
[----:B------:R-:W1:Y:S02]  /*44a0*/  LDS R0, [UR4+0x18] ;  /* 0x00001804ff007984 */ /* 0x000e640008000800 */
[----:B-1----:R-:W-:-:S04]  /*44b0*/  LOP3.LUT R0, R0, UR5, RZ, 0xc0, !PT ;  /* 0x0000000500007c12 */ /* 0x002fc8000f8ec0ff */
[----:B------:R-:W-:-:S13]  /*44c0*/  ISETP.NE.AND P0, PT, R0, UR5, PT ;  /* 0x0000000500007c0c */ /* 0x000fda000bf05270 */
[----:B------:R-:W-:Y:S05]  /*44d0*/  @P0 BRA `(.L_x_86) ;  /* 0x00000000003c0947 */ /* 0x000fea0003800000 */
[----:B------:R-:W1:Y:S01]  /*44e0*/  S2R R2, SR_LANEID ;  /* 0x0000000000027919 */ /* 0x000e620000000000 */
[----:B------:R-:W-:Y:S01]  /*44f0*/  ULOP3.LUT UR8, URZ, UR8, URZ, 0x33, !UPT ;  /* 0x00000008ff087292 */ /* 0x000fe2000f8e33ff */
[----:B------:R-:W-:Y:S01]  /*4500*/  LOP3.LUT R4, RZ, UR5, RZ, 0x33, !PT ;  /* 0x00000005ff047c12 */ /* 0x000fe2000f8e33ff */
[----:B------:R-:W-:Y:S02]  /*4510*/  VOTEU.ANY UR7, UPT, PT ;  /* 0x0000000000077886 */ /* 0x000fe400038e0100 */
[----:B------:R-:W-:Y:S01]  /*4520*/  UFLO.U32 UR7, UR7 ;  /* 0x00000007000772bd */ /* 0x000fe200080e0000 */
[----:B------:R-:W2:Y:S01]  /*4530*/  REDUX UR5, R4 ;  /* 0x00000000040573c4 */ /* 0x000ea20000000000 */
[----:B------:R-:W-:-:S06]  /*4540*/  IMAD.U32 R0, RZ, RZ, UR8 ;  /* 0x00000008ff007e24 */ /* 0x000fcc000f8e00ff */
[----:B------:R3:W-:Y:S01]  /*4550*/  UTCATOMSWS.AND URZ, UR8 ;  /* 0x0000000800ff79e3 */ /* 0x0007e20008000000 */
[----:B------:R-:W4:Y:S01]  /*4560*/  REDUX UR6, R0 ;  /* 0x00000000000673c4 */ /* 0x000f220000000000 */
[----:B-1----:R-:W-:Y:S01]  /*4570*/  ISETP.EQ.U32.AND P0, PT, R2, UR7, PT ;  /* 0x0000000702007c0c */ /* 0x002fe2000bf02070 */
[----:B--2---:R-:W-:Y:S01]  /*4580*/  IMAD.U32 R2, RZ, RZ, UR5 ;  /* 0x00000005ff027e24 */ /* 0x004fe2000f8e00ff */
[----:B----4-:R-:W-:-:S11]  /*4590*/  MOV R3, UR6 ;  /* 0x0000000600037c02 */ /* 0x010fd60008000f00 */
[----:B------:R3:W-:Y:S04]  /*45a0*/  @P0 ATOMS.AND RZ, [UR4+0x14], R3 ;  /* 0x00001403ffff098c */ /* 0x0007e8000a800004 */
[----:B------:R3:W-:Y:S01]  /*45b0*/  @P0 ATOMS.AND RZ, [UR4+0x18], R2 ;  /* 0x00001802ffff098c */ /* 0x0007e2000a800004 */
[----:B------:R-:W-:Y:S05]  /*45c0*/  BRA `(.L_x_87) ;  /* 0x0000000000147947 */ /* 0x000fea0003800000 */
.L_x_86:
[----:B------:R-:W-:Y:S02]  /*45d0*/  MOV R2, 0x45f0 ;  /* 0x000045f000027802 */ /* 0x000fe40000000f00 */
[----:B----45:R-:W-:Y:S05]  /*45e0*/  CALL.REL.NOINC `($__internal_0_$__cuda_sm10x_tcgen05_guardrail_trap_col_being_dealloced_not_returned_by_alloc) ;  /* 0x0000003400c07944 */ /* 0x030fea0003c00000 */
[----:B------:R-:W-:Y:S05]  /*45f0*/  BRA `(.L_x_87) ;  /* 0x0000000000087947 */ /* 0x000fea0003800000 */
.L_x_85:
[----:B------:R-:W-:Y:S02]  /*4600*/  MOV R2, 0x4620 ;  /* 0x0000462000027802 */ /* 0x000fe40000000f00 */
[----:B----45:R-:W-:Y:S05]  /*4610*/  CALL.REL.NOINC `($__internal_2_$__cuda_sm10x_tcgen05_guardrail_trap_unallocated_columns_being_dealloced) ;  /* 0x0000003400cc7944 */ /* 0x030fea0003c00000 */
.L_x_87:
[----:B------:R-:W-:Y:S01]  /*4620*/  NOP ;  /* 0x0000000000007918 */ /* 0x000fe20000000000 */
[----:B---3--:R-:W-:Y:S05]  /*4630*/  EXIT ;  /* 0x000000000000794d */ /* 0x008fea0003800000 */
.L_x_69:
[----:B------:R-:W-:-:S09]  /*4640*/  UISETP.NE.OR UP2, UPT, UR8, 0x3, !UP2 ;  /* 0x000000030800788c */ /* 0x000fd2000d745670 */
[----:B------:R-:W-:Y:S05]  /*4650*/  BRA.U UP2, `(.L_x_88) ;  /* 0x0000000d020c7547 */ /* 0x000fea000b800000 */
[----:B------:R-:W1:Y:S01]  /*4660*/  LDC R0, c[0x0][0xb30] ;  /* 0x0002cc00ff007b82 */ /* 0x000e620000000800 */
[----:B------:R-:W2:Y:S01]  /*4670*/  LDCU.64 UR8, c[0x0][0x888] ;  /* 0x00011100ff0877ac */ /* 0x000ea20008000a00 */
[----:B------:R-:W-:Y:S01]  /*4680*/  IMAD.MOV.U32 R30, RZ, RZ, 0x1 ;  /* 0x00000001ff1e7424 */ /* 0x000fe200078e00ff */
[----:B------:R-:W-:Y:S01]  /*4690*/  CS2R R28, SRZ ;  /* 0x00000000001c7805 */ /* 0x000fe2000001ff00 */
[----:B------:R-:W-:Y:S01]  /*46a0*/  IMAD.MOV.U32 R25, RZ, RZ, 0x1000 ;  /* 0x00001000ff197424 */ /* 0x000fe200078e00ff */
[----:B------:R-:W4:Y:S03]  /*46b0*/  LDCU.64 UR4, c[0x0][0x890] ;  /* 0x00011200ff0477ac */ /* 0x000f260008000a00 */
[----:B------:R-:W3:Y:S01]  /*46c0*/  LDC R19, c[0x0][0x370] ;  /* 0x0000dc00ff137b82 */ /* 0x000ee20000000800 */
[----:B------:R-:W-:Y:S01]  /*46d0*/  UMOV UR7, 0x400 ;  /* 0x0000040000077882 */ /* 0x000fe20000000000 */
[----:B------:R-:W-:-:S02]  /*46e0*/  UPLOP3.LUT UP1, UPT, UPT, UPT, UPT, 0x40, 0x4 ;  /* 0x000000000004789c */ /* 0x000fc40003f2e870 */
[----:B------:R-:W-:Y:S01]  /*46f0*/  ULEA UR7, UR37, UR7, 0x18 ;  /* 0x0000000725077291 */ /* 0x000fe2000f8ec0ff */
[----:B------:R-:W-:-:S03]  /*4700*/  UMOV UR15, URZ ;  /* 0x000000ff000f7c82 */ /* 0x000fc60008000000 */
[----:B------:R-:W3:Y:S01]  /*4710*/  LDC R2, c[0x0][0xb0c] ;  /* 0x0002c300ff027b82 */ /* 0x000ee20000000800 */
[----:B--2---:R-:W-:Y:S02]  /*4720*/  UISETP.NE.U32.AND UP2, UPT, UR8, URZ, UPT ;  /* 0x000000ff0800728c */ /* 0x004fe4000bf45070 */
[----:B----4-:R-:W-:-:S05]  /*4730*/  UISETP.NE.U32.AND UP3, UPT, UR4, URZ, UPT ;  /* 0x000000ff0400728c */ /* 0x010fca000bf65070 */
[----:B------:R-:W2:Y:S01]  /*4740*/  LDC R18, c[0x0][0xb20] ;  /* 0x0002c800ff127b82 */ /* 0x000ea20000000800 */
[----:B-1----:R-:W-:Y:S01]  /*4750*/  ISETP.NE.AND P1, PT, R0, 0x1, PT ;  /* 0x000000010000780c */ /* 0x002fe20003f25270 */
[----:B------:R-:W-:Y:S02]  /*4760*/  UISETP.NE.AND.EX UP2, UPT, UR9, URZ, UPT, UP2 ;  /* 0x000000ff0900728c */ /* 0x000fe4000bf45320 */
[----:B------:R-:W-:-:S04]  /*4770*/  UISETP.NE.AND.EX UP3, UPT, UR5, URZ, UPT, UP3 ;  /* 0x000000ff0500728c */ /* 0x000fc8000bf65330 */
[----:B-----5:R-:W1:Y:S08]  /*4780*/  LDC.64 R32, c[0x0][0x348] ;  /* 0x0000d200ff207b82 */ /* 0x020e700000000a00 */
[----:B------:R-:W4:Y:S08]  /*4790*/  LDC.64 R16, c[0x0][0xb10] ;  /* 0x0002c400ff107b82 */ /* 0x000f300000000a00 */
[----:B------:R-:W1:Y:S08]  /*47a0*/  LDC.64 R6, c[0x0][0xb18] ;  /* 0x0002c600ff067b82 */ /* 0x000e700000000a00 */
[----:B------:R-:W1:Y:S08]  /*47b0*/  LDC.64 R4, c[0x0][0xb28] ;  /* 0x0002ca00ff047b82 */ /* 0x000e700000000a00 */
[----:B--23--:R-:W1:Y:S02]  /*47c0*/  LDC R24, c[0x0][0x374] ;  /* 0x0000dd00ff187b82 */ /* 0x00ce640000000800 */
.L_x_96:
[C---:B------:R-:W-:Y:S02]  /*47d0*/  LEA R0, R29.reuse, UR7, 0x3 ;  /* 0x000000071d007c11 */ /* 0x040fe4000f8e18ff */
[----:B------:R-:W-:Y:S02]  /*47e0*/  SHF.L.U32 R3, R28, 0x1f, RZ ;  /* 0x0000001f1c037819 */ /* 0x000fe400000006ff */
[----:B------:R-:W-:Y:S02]  /*47f0*/  LEA R20, R29, UR7, 0x4 ;  /* 0x000000071d147c11 */ /* 0x000fe4000f8e20ff */
[----:B--2---:R-:W2:Y:S02]  /*4800*/  SYNCS.PHASECHK.TRANS64.TRYWAIT P0, [R0+URZ+0x1b0], R3 ;  /* 0x0001b003000075a7 */ /* 0x004ea400080011ff */
[----:B--2---:R-:W-:Y:S05]  /*4810*/  @!P0 BRA `(.L_x_89) ;  /* 0x00000030009c8947 */ /* 0x004fea0003800000 */
.L_x_190:
[----:B------:R-:W-:Y:S01]  /*4820*/  ISETP.GE.AND P0, PT, R26, 0x1, PT ;  /* 0x000000011a00780c */ /* 0x000fe20003f06270 */
[----:B------:R-:W3:Y:S01]  /*4830*/  LDS.128 R20, [R20+0x240] ;  /* 0x0002400014147984 */ /* 0x000ee20000000c00 */
[----:B------:R-:W-:Y:S01]  /*4840*/  ISETP.NE.U32.AND P4, PT, RZ, UR4, PT ;  /* 0x00000004ff007c0c */ /* 0x000fe2000bf85070 */
[----:B--2---:R-:W-:Y:S03]  /*4850*/  VIADD R0, R0, 0x1c0 ;  /* 0x000001c000007836 */ /* 0x004fe60000000000 */
[----:B------:R-:W-:Y:S01]  /*4860*/  ISETP.NE.AND.EX P4, PT, RZ, UR5, PT, P4 ;  /* 0x00000005ff007c0c */ /* 0x000fe2000bf85340 */
[----:B------:R-:W-:Y:S01]  /*4870*/  @!PT LDS RZ, [RZ] ;  /* 0x00000000fffff984 */ /* 0x000fe20000000800 */
[----:B------:R-:W-:Y:S01]  /*4880*/  @!PT LDS RZ, [RZ] ;  /* 0x00000000fffff984 */ /* 0x000fe20000000800 */
[----:B------:R-:W-:Y:S01]  /*4890*/  @!PT LDS RZ, [RZ] ;  /* 0x00000000fffff984 */ /* 0x000fe20000000800 */
[----:B------:R-:W-:Y:S01]  /*48a0*/  @!PT LDS RZ, [RZ] ;  /* 0x00000000fffff984 */ /* 0x000fe20000000800 */
[----:B------:R2:W-:Y:S06]  /*48b0*/  MEMBAR.ALL.CTA ;  /* 0x0000000000007992 */ /* 0x0005ec0000008000 */
[----:B--2---:R-:W2:Y:S01]  /*48c0*/  FENCE.VIEW.ASYNC.S ;  /* 0x00000000000073c6 */ /* 0x004ea20000000000 */
[----:B------:R-:W-:Y:S04]  /*48d0*/  PRMT R0, RZ, 0x654, R0 ;  /* 0x00000654ff007816 */ /* 0x000fe80000000000 */
[----:B--2---:R2:W-:Y:S01]  /*48e0*/  SYNCS.ARRIVE.TRANS64.RED.A1T0 RZ, [R0+URZ], RZ ;  /* 0x000000ff00ff79a7 */ /* 0x0045e200081004ff */
[----:B---3--:R-:W-:Y:S11]  /*48f0*/  LOP3.LUT P3, RZ, R22, 0x1, RZ, 0xc0, !PT ;  /* 0x0000000116ff7812 */ /* 0x008ff6000786c0ff */
[----:B------:R-:W-:Y:S02]  /*4900*/  @!UPT UIADD3 URZ, UPT, UPT, URZ, URZ, URZ ;  /* 0x000000fffffff290 */ /* 0x000fe4000fffe0ff */
[----:B------:R-:W-:Y:S02]  /*4910*/  @P3 MOV R13, R20 ;  /* 0x00000014000d3202 */ /* 0x000fe40000000f00 */
[----:B------:R-:W-:Y:S01]  /*4920*/  @P3 LOP3.LUT R8, R21, 0xffff, RZ, 0xc0, !PT ;  /* 0x0000ffff15083812 */ /* 0x000fe200078ec0ff */
[----:B--2---:R-:W-:Y:S06]  /*4930*/  @!P0 BRA `(.L_x_90) ;  /* 0x0000000000a48947 */ /* 0x004fec0003800000 */
[----:B-1----:R-:W-:Y:S01]  /*4940*/  IMAD.HI.U32 R31, R24, R7, RZ ;  /* 0x00000007181f7227 */ /* 0x002fe200078e00ff */
[----:B------:R-:W-:Y:S02]  /*4950*/  ISETP.NE.AND P0, PT, R6, 0x1, PT ;  /* 0x000000010600780c */ /* 0x000fe40003f05270 */
[----:B------:R-:W-:Y:S01]  /*4960*/  ISETP.NE.AND P2, PT, R26, 0x1, PT ;  /* 0x000000011a00780c */ /* 0x000fe20003f45270 */
[----:B----4-:R-:W-:Y:S01]  /*4970*/  IMAD.HI.U32 R34, R19, R16, RZ ;  /* 0x0000001013227227 */ /* 0x010fe200078e00ff */
[----:B------:R-:W-:Y:S02]  /*4980*/  SHF.R.U32.HI R31, RZ, R18, R31 ;  /* 0x00000012ff1f7219 */ /* 0x000fe4000001161f */
[----:B------:R-:W-:Y:S01]  /*4990*/  ISETP.NE.AND P5, PT, R2, 0x1, PT ;  /* 0x000000010200780c */ /* 0x000fe20003fa5270 */
[----:B------:R-:W-:Y:S01]  /*49a0*/  IMAD.HI.U32 R36, R13, R16, RZ ;  /* 0x000000100d247227 */ /* 0x000fe200078e00ff */
[----:B------:R-:W-:Y:S02]  /*49b0*/  SHF.R.U32.HI R34, RZ, R17, R34 ;  /* 0x00000011ff227219 */ /* 0x000fe40000011622 */
[----:B------:R-:W-:Y:S01]  /*49c0*/  SEL R3, R24, R31, !P0 ;  /* 0x0000001f18037207 */ /* 0x000fe20004000000 */
[C---:B------:R-:W-:Y:S01]  /*49d0*/  IMAD.HI.U32 R31, R8.reuse, R7, RZ ;  /* 0x00000007081f7227 */ /* 0x040fe200078e00ff */
[----:B------:R-:W-:Y:S02]  /*49e0*/  SEL R11, R19, R34, !P5 ;  /* 0x00000022130b7207 */ /* 0x000fe40006800000 */
[----:B------:R-:W-:Y:S01]  /*49f0*/  SHF.R.U32.HI R36, RZ, R17, R36 ;  /* 0x00000011ff247219 */ /* 0x000fe20000011624 */
[----:B------:R-:W-:Y:S01]  /*4a00*/  IMAD.HI.U32 R38, R3, R4, RZ ;  /* 0x0000000403267227 */ /* 0x000fe200078e00ff */
[----:B------:R-:W-:Y:S03]  /*4a10*/  SHF.R.U32.HI R31, RZ, R18, R31 ;  /* 0x00000012ff1f7219 */ /* 0x000fe6000001161f */
[----:B------:R-:W-:Y:S01]  /*4a20*/  IMAD.HI.U32 R34, R11, R4, RZ ;  /* 0x000000040b227227 */ /* 0x000fe200078e00ff */
[----:B------:R-:W-:Y:S02]  /*4a30*/  @P2 SHF.R.U32.HI R3, RZ, R5, R38 ;  /* 0x00000005ff032219 */ /* 0x000fe40000011626 */
[----:B------:R-:W-:Y:S02]  /*4a40*/  SEL R9, R8, R31, !P0 ;  /* 0x0000001f08097207 */ /* 0x000fe40004000000 */
[----:B------:R-:W-:Y:S01]  /*4a50*/  @P2 SHF.R.U32.HI R11, RZ, R5, R34 ;  /* 0x00000005ff0b2219 */ /* 0x000fe20000011622 */
[C---:B------:R-:W-:Y:S01]  /*4a60*/  IMAD R10, R26.reuse, R3, RZ ;  /* 0x000000031a0a7224 */ /* 0x040fe200078e02ff */
[----:B------:R-:W-:Y:S01]  /*4a70*/  SEL R3, R13, R36, !P5 ;  /* 0x000000240d037207 */ /* 0x000fe20006800000 */
[C---:B------:R-:W-:Y:S03]  /*4a80*/  IMAD.HI.U32 R14, R9.reuse, R4, RZ ;  /* 0x00000004090e7227 */ /* 0x040fe600078e00ff */
[----:B------:R-:W-:Y:S01]  /*4a90*/  ISETP.GE.AND P0, PT, R9, R10, PT ;  /* 0x0000000a0900720c */ /* 0x000fe20003f06270 */
[C---:B------:R-:W-:Y:S01]  /*4aa0*/  IMAD R12, R26.reuse, R11, RZ ;  /* 0x0000000b1a0c7224 */ /* 0x040fe200078e02ff */
[-C--:B------:R-:W-:Y:S04]  /*4ab0*/  SHF.R.U32.HI R14, RZ, R5.reuse, R14 ;  /* 0x00000005ff0e7219 */ /* 0x080fe8000001160e */
[----:B------:R-:W-:Y:S02]  /*4ac0*/  ISETP.GE.OR P0, PT, R3, R12, P0 ;  /* 0x0000000c0300720c */ /* 0x000fe40000706670 */
[----:B------:R-:W-:Y:S05]  /*4ad0*/  SEL R15, R9, R14, !P2 ;  /* 0x0000000e090f7207 */ /* 0x000fea0005000000 */
[----:B------:R-:W-:Y:S04]  /*4ae0*/  IMAD.MOV R14, RZ, RZ, -R15 ;  /* 0x000000ffff0e7224 */ /* 0x000fe800078e0a0f */
[----:B------:R-:W-:Y:S02]  /*4af0*/  IMAD R14, R26, R14, R9 ;  /* 0x0000000e1a0e7224 */ /* 0x000fe400078e0209 */
[C---:B------:R-:W-:Y:S05]  /*4b00*/  @!P0 IMAD.HI.U32 R10, R3.reuse, R4, RZ ;  /* 0x00000004030a8227 */ /* 0x040fea00078e00ff */
[----:B------:R-:W-:Y:S04]  /*4b10*/  @!P0 SHF.R.U32.HI R10, RZ, R5, R10 ;  /* 0x00000005ff0a8219 */ /* 0x000fe8000001160a */
[----:B------:R-:W-:Y:S01]  /*4b20*/  @!P0 SEL R0, R3, R10, !P2 ;  /* 0x0000000a03008207 */ /* 0x000fe20005000000 */
[----:B------:R-:W-:Y:S03]  /*4b30*/  IMAD.MOV R10, RZ, RZ, -R3 ;  /* 0x000000ffff0a7224 */ /* 0x000fe600078e0a03 */
[----:B------:R-:W-:Y:S01]  /*4b40*/  @!P0 IADD3 R15, PT, PT, R15, -R0, RZ ;  /* 0x800000000f0f8210 */ /* 0x000fe20007ffe0ff */
[----:B------:R-:W-:Y:S01]  /*4b50*/  @!P0 IMAD R0, R11, R14, R0 ;  /* 0x0000000e0b008224 */ /* 0x000fe200078e0200 */
[----:B------:R-:W-:Y:S01]  /*4b60*/  IADD3 R11, PT, PT, -R9, RZ, RZ ;  /* 0x000000ff090b7210 */ /* 0x000fe20007ffe1ff */
[----:B------:R-:W-:Y:S02]  /*4b70*/  IMAD R13, R2, R10, R13 ;  /* 0x0000000a020d7224 */ /* 0x000fe400078e020d */
[----:B------:R-:W-:Y:S02]  /*4b80*/  @!P0 IMAD R9, R15, R26, R3 ;  /* 0x0000001a0f098224 */ /* 0x000fe400078e0203 */
[----:B------:R-:W-:Y:S02]  /*4b90*/  @!P0 IMAD.MOV.U32 R3, RZ, RZ, R0 ;  /* 0x000000ffff038224 */ /* 0x000fe400078e0000 */
[----:B------:R-:W-:Y:S02]  /*4ba0*/  IMAD R8, R6, R11, R8 ;  /* 0x0000000b06087224 */ /* 0x000fe400078e0208 */
[----:B------:R-:W-:Y:S02]  /*4bb0*/  IMAD R13, R3, R2, R13 ;  /* 0x00000002030d7224 */ /* 0x000fe400078e020d */
[----:B------:R-:W-:Y:S02]  /*4bc0*/  IMAD R8, R9, R6, R8 ;  /* 0x0000000609087224 */ /* 0x000fe400078e0208 */
.L_x_90:
[----:B------:R-:W-:Y:S05]  /*4bd0*/  BRA.U UP1, `(.L_x_91) ;  /* 0x0000000101107547 */ /* 0x000fea000b800000 */
[----:B------:R-:W-:Y:S04]  /*4be0*/  MOV R0, UR6 ;  /* 0x0000000600007c02 */ /* 0x000fe80008000f00 */
[----:B------:R-:W-:Y:S04]  /*4bf0*/  SHF.L.U32 R3, R0, 0x1f, RZ ;  /* 0x0000001f00037819 */ /* 0x000fe800000006ff */
[----:B------:R-:W2:Y:S02]  /*4c00*/  SYNCS.PHASECHK.TRANS64.TRYWAIT P0, [UR7+0x1a8], R3 ;  /* 0x0001a803ff0075a7 */ /* 0x000ea40008001107 */
[----:B--2---:R-:W-:Y:S05]  /*4c10*/  @!P0 BRA `(.L_x_92) ;  /* 0x0000002c00b08947 */ /* 0x004fea0003800000 */
.L_x_91:
[----:B------:R-:W-:Y:S05]  /*4c20*/  BRA.U !UP3, `(.L_x_93) ;  /* 0x000000010b347547 */ /* 0x000fea000b800000 */
[----:B------:R-:W-:Y:S01]  /*4c30*/  UPLOP3.LUT UP0, UPT, UPT, UPT, UP2, 0x80, 0x8 ;  /* 0x000000000008789c */ /* 0x000fe20003f0f020 */
[----:B--2---:R-:W-:Y:S02]  /*4c40*/  HFMA2 R0, -RZ, RZ, 0, 5.9604644775390625e-08 ;  /* 0x00000001ff007431 */ /* 0x004fe400000001ff */
[----:B------:R-:W-:Y:S03]  /*4c50*/  IMAD.MOV.U32 R70, RZ, RZ, 0x1 ;  /* 0x00000001ff467424 */ /* 0x000fe600078e00ff */
[----:B------:R-:W-:Y:S05]  /*4c60*/  PLOP3.LUT P0, PT, PT, PT, UP0, 0x80, 0x8 ;  /* 0x000000000008781c */ /* 0x000fea0003f0f008 */
[----:B------:R-:W2:Y:S01]  /*4c70*/  @UP0 LDCU.64 UR10, c[0x0][0x888] ;  /* 0x00011100ff0a07ac */ /* 0x000ea20008000a00 */
[----:B------:R-:W-:Y:S07]  /*4c80*/  @UP0 UIMAD UR8, UR36, UR4, URZ ;  /* 0x00000004240802a4 */ /* 0x000fee000f8e02ff */
[----:B------:R-:W-:Y:S01]  /*4c90*/  @!P0 PRMT R70, R0, 0x7610, R70 ;  /* 0x0000761000468816 */ /* 0x000fe20000000046 */
[----:B--2---:R-:W-:Y:S03]  /*4ca0*/  @UP0 UIMAD.WIDE UR10, UR8, 0x4, UR10 ;  /* 0x00000004080a08a5 */ /* 0x004fe6000f8e020a */
[----:B------:R-:W2:Y:S03]  /*4cb0*/  @!UP0 LDCU UR8, c[0x0][0x880] ;  /* 0x00011000ff0887ac */ /* 0x000ea60008000800 */
[----:B------:R-:W-:Y:S01]  /*4cc0*/  IMAD.U32 R10, RZ, RZ, UR10 ;  /* 0x0000000aff0a7e24 */ /* 0x000fe2000f8e00ff */
[----:B------:R-:W-:Y:S05]  /*4cd0*/  MOV R11, UR11 ;  /* 0x0000000b000b7c02 */ /* 0x000fea0008000f00 */
[----:B------:R3:W5:Y:S02]  /*4ce0*/  @P0 LDG.E R35, desc[UR40][R10.64] ;  /* 0x000000280a230981 */ /* 0x000764000c1e1900 */
[----:B--23--:R-:W-:Y:S07]  /*4cf0*/  @!P0 IMAD.U32 R35, RZ, RZ, UR8 ;  /* 0x00000008ff238e24 */ /* 0x00cfee000f8e00ff */
.L_x_93:
[----:B-----5:R-:W-:Y:S01]  /*4d00*/  @!P4 FSETP.EQ.AND P5, PT, R35, RZ, PT ;  /* 0x000000ff2300c20b */ /* 0x020fe20003fa2000 */
[----:B------:R-:W-:Y:S01]  /*4d10*/  @!UPT UIADD3 URZ, UPT, UPT, URZ, URZ, URZ ;  /* 0x000000fffffff290 */ /* 0x000fe2000fffe0ff */
[----:B------:R-:W-:Y:S11]  /*4d20*/  @!P4 BRA `(.L_x_94) ;  /* 0x000000000014c947 */ /* 0x000ff60003800000 */
[----:B------:R-:W-:Y:S02]  /*4d30*/  LOP3.LUT P0, RZ, R70, 0xff, RZ, 0xc0, !PT ;  /* 0x000000ff46ff7812 */ /* 0x000fe4000780c0ff */
[----:B------:R-:W-:Y:S04]  /*4d40*/  PLOP3.LUT P5, PT, PT, PT, UP0, 0x80, 0x8 ;  /* 0x000000000008781c */ /* 0x000fe80003faf008 */
[----:B------:R-:W-:Y:S07]  /*4d50*/  PLOP3.LUT P5, PT, P5, PT, PT, 0x8, 0x80 ;  /* 0x000000000080781c */ /* 0x000fee0002fae170 */
[----:B------:R-:W-:Y:S11]  /*4d60*/  @P0 FSETP.EQ.AND P5, PT, R35, RZ, PT ;  /* 0x000000ff2300020b */ /* 0x000ff60003fa2000 */
[----:B------:R-:W-:Y:S02]  /*4d70*/  @!UPT UIADD3 URZ, UPT, UPT, URZ, URZ, URZ ;  /* 0x000000fffffff290 */ /* 0x000fe4000fffe0ff */
.L_x_94:
[----:B------:R-:W3:Y:S01]  /*4d80*/  LDC.64 R14, c[0x0][0xb10] ;  /* 0x0002c400ff0e7b82 */ /* 0x000ee20000000a00 */
[----:B------:R-:W-:Y:S01]  /*4d90*/  ULEA UR13, UR15, UR7, 0x3 ;  /* 0x000000070f0d7291 */ /* 0x000fe2000f8e18ff */
[----:B------:R-:W-:Y:S01]  /*4da0*/  SHF.L.U32 R12, R30, 0x1f, RZ ;  /* 0x0000001f1e0c7819 */ /* 0x000fe200000006ff */
[----:B------:R-:W-:Y:S01]  /*4db0*/  VIADD R29, R29, 0x1 ;  /* 0x000000011d1d7836 */ /* 0x000fe20000000000 */
[----:B------:R-:W-:Y:S04]  /*4dc0*/  @P3 SHF.R.U32.HI R27, RZ, 0x10, R21 ;  /* 0x00000010ff1b3819 */ /* 0x000fe80000011615 */
[----:B------:R-:W5:Y:S02]  /*4dd0*/  LDC.64 R10, c[0x0][0xb18] ;  /* 0x0002c600ff0a7b82 */ /* 0x000f640000000a00 */
[----:B------:R-:W1:Y:S01]  /*4de0*/  SYNCS.PHASECHK.TRANS64.TRYWAIT P4, [UR13+0x190], R12 ;  /* 0x0001900cff0075a7 */ /* 0x000e62000808110d */
[----:B---3--:R-:W-:Y:S05]  /*4df0*/  @!P1 IMAD.HI.U32 R14, R13, R14, RZ ;  /* 0x0000000e0d0e9227 */ /* 0x008fea00078e00ff */
[----:B--2---:R-:W2:Y:S01]  /*4e00*/  @!P1 LDC R0, c[0x0][0xb20] ;  /* 0x0002c800ff009b82 */ /* 0x004ea20000000800 */
[----:B------:R-:W-:Y:S01]  /*4e10*/  @!P1 SHF.R.U32.HI R14, RZ, R15, R14 ;  /* 0x0000000fff0e9219 */ /* 0x000fe2000001160e */
[----:B-----5:R-:W-:Y:S01]  /*4e20*/  @!P1 IMAD.HI.U32 R11, R8, R11, RZ ;  /* 0x0000000b080b9227 */ /* 0x020fe200078e00ff */
[----:B------:R-:W-:Y:S05]  /*4e30*/  @!P1 ISETP.NE.AND P0, PT, R10, 0x1, PT ;  /* 0x000000010a00980c */ /* 0x000fea0003f05270 */
[----:B------:R-:W3:Y:S01]  /*4e40*/  @!P1 LDC R3, c[0x0][0xb0c] ;  /* 0x0002c300ff039b82 */ /* 0x000ee20000000800 */
[----:B--2---:R-:W-:Y:S02]  /*4e50*/  @!P1 SHF.R.U32.HI R9, RZ, R0, R11 ;  /* 0x00000000ff099219 */ /* 0x004fe4000001160b */
[----:B---3--:R-:W-:Y:S02]  /*4e60*/  @!P1 ISETP.NE.AND P2, PT, R3, 0x1, PT ;  /* 0x000000010300980c */ /* 0x008fe40003f45270 */
[----:B------:R-:W-:Y:S02]  /*4e70*/  @!P1 SEL R9, R8, R9, !P0 ;  /* 0x0000000908099207 */ /* 0x000fe40004000000 */
[----:B------:R-:W-:Y:S02]  /*4e80*/  ELECT P0, URZ, PT ;  /* 0x0000000000ff782f */ /* 0x000fe40003800000 */
[----:B------:R-:W-:Y:S05]  /*4e90*/  @!P1 SEL R14, R13, R14, !P2 ;  /* 0x0000000e0d0e9207 */ /* 0x000fea0005000000 */
[----:B------:R-:W-:Y:S02]  /*4ea0*/  @!P1 IMAD.IADD R0, R9, 0x1, -R14 ;  /* 0x0000000109009824 */ /* 0x000fe400078e0a0e */
[----:B------:R-:W-:Y:S02]  /*4eb0*/  @!P1 IMAD.IADD R9, R14, 0x1, -R9 ;  /* 0x000000010e099824 */ /* 0x000fe400078e0a09 */
[----:B------:R-:W-:Y:S02]  /*4ec0*/  @!P1 IMAD R13, R0, R3, R13 ;  /* 0x00000003000d9224 */ /* 0x000fe400078e020d */
[----:B------:R-:W-:Y:S01]  /*4ed0*/  @!P1 IMAD R8, R9, R10, R8 ;  /* 0x0000000a09089224 */ /* 0x000fe200078e0208 */
[----:B-1----:R-:W-:Y:S06]  /*4ee0*/  @!P4 BRA `(.L_x_95) ;  /* 0x0000002c0014c947 */ /* 0x002fec0003800000 */
.L_x_193:
[----:B------:R-:W-:Y:S01]  /*4ef0*/  PLOP3.LUT P5, PT, P5, P0, PT, 0xf2, 0x2f ;  /* 0x00000000002f781c */ /* 0x000fe20002fa1e72 */
[----:B------:R-:W-:Y:S01]  /*4f00*/  UMOV UR16, 0x0 ;  /* 0x0000000000107882 */ /* 0x000fe20000000000 */
[----:B------:R-:W-:Y:S01]  /*4f10*/  UMOV UR17, 0x10000000 ;  /* 0x1000000000117882 */ /* 0x000fe20000000000 */
[----:B------:R-:W-:Y:S01]  /*4f20*/  UMOV UR12, UR36 ;  /* 0x00000024000c7c82 */ /* 0x000fe20008000000 */
[----:B------:R-:W-:Y:S09]  /*4f30*/  @P3 R2UR UR36, R27 ;  /* 0x000000001b2432ca */ /* 0x000ff200000e0000 */
[----:B-1----:R-:W-:Y:S01]  /*4f40*/  @!P5 IADD3 R3, P0, PT, R32, 0x580, RZ ;  /* 0x000005802003d810 */ /* 0x002fe20007f1e0ff */
[----:B------:R-:W-:Y:S01]  /*4f50*/  @!P5 IMAD.SHL.U32 R63, R63, 0x10, RZ ;  /* 0x000000103f3fd824 */ /* 0x000fe200078e00ff */
[----:B------:R-:W-:Y:S01]  /*4f60*/  VOTEU.ALL UP1, P5 ;  /* 0x0000000000ff7886 */ /* 0x000fe20002820000 */
[----:B------:R-:W-:Y:S01]  /*4f70*/  @!P5 IMAD.SHL.U32 R69, R69, 0x80, RZ ;  /* 0x000000804545d824 */ /* 0x000fe200078e00ff */
[----:B------:R-:W-:Y:S01]  /*4f80*/  @!P5 R2UR UR9, R3 ;  /* 0x000000000309d2ca */ /* 0x000fe200000e0000 */
[----:B------:R-:W-:Y:S01]  /*4f90*/  @!P5 IMAD.X R0, RZ, RZ, R33, P0 ;  /* 0x000000ffff00d224 */ /* 0x000fe200000e0621 */
[----:B------:R-:W-:Y:S01]  /*4fa0*/  @!P5 R2UR UR10, R63 ;  /* 0x000000003f0ad2ca */ /* 0x000fe200000e0000 */
[----:B------:R-:W-:Y:S01]  /*4fb0*/  @!UP1 ULEA UR14, UR15, UR7, 0xc ;  /* 0x000000070f0e9291 */ /* 0x000fe2000f8e60ff */
[----:B------:R-:W-:Y:S01]  /*4fc0*/  @!P5 R2UR UR11, R69 ;  /* 0x00000000450bd2ca */ /* 0x000fe200000e0000 */
[----:B------:R-:W-:Y:S01]  /*4fd0*/  UIADD3 UR15, UPT, UPT, UR15, 0x1, URZ ;  /* 0x000000010f0f7890 */ /* 0x000fe2000fffe0ff */
[----:B------:R-:W-:Y:S01]  /*4fe0*/  @!P5 R2UR UR8, R0 ;  /* 0x000000000008d2ca */ /* 0x000fe200000e0000 */
[----:B------:R-:W-:Y:S01]  /*4ff0*/  IMAD.IADD R63, R8, 0x1, R62 ;  /* 0x00000001083f7824 */ /* 0x000fe200078e023e */
[----:B------:R-:W-:Y:S01]  /*5000*/  ISETP.NE.AND P0, PT, R29, 0x2, PT ;  /* 0x000000021d00780c */ /* 0x000fe20003f05270 */
[----:B------:R-:W-:Y:S03]  /*5010*/  IMAD.IADD R69, R13, 0x1, R68 ;  /* 0x000000010d457824 */ /* 0x000fe600078e0244 */
[----:B------:R-:W-:Y:S01]  /*5020*/  SEL R3, RZ, 0x1, P0 ;  /* 0x00000001ff037807 */ /* 0x000fe20000000000 */
[----:B------:R-:W-:Y:S01]  /*5030*/  IMAD.U32 R10, RZ, RZ, UR9 ;  /* 0x00000009ff0a7e24 */ /* 0x000fe2000f8e00ff */
[----:B------:R-:W-:Y:S01]  /*5040*/  UIADD3 UR9, UPT, UPT, UR13, 0x180, URZ ;  /* 0x000001800d097890 */ /* 0x000fe2000fffe0ff */
[----:B------:R-:W-:Y:S02]  /*5050*/  SEL R29, R29, RZ, P0 ;  /* 0x000000ff1d1d7207 */ /* 0x000fe40000000000 */
[----:B------:R-:W-:Y:S02]  /*5060*/  LOP3.LUT R28, R28, R3, RZ, 0x3c, !PT ;  /* 0x000000031c1c7212 */ /* 0x000fe400078e3cff */
[----:B------:R-:W-:Y:S01]  /*5070*/  IMAD.U32 R11, RZ, RZ, UR8 ;  /* 0x00000008ff0b7e24 */ /* 0x000fe2000f8e00ff */
[----:B------:R-:W-:Y:S01]  /*5080*/  @!P5 R2UR UR18, R10 ;  /* 0x000000000a12d2ca */ /* 0x000fe200000e0000 */
[----:B------:R-:W-:Y:S01]  /*5090*/  @!UP1 UIADD3 UR8, UPT, UPT, UR14, 0x300, URZ ;  /* 0x000003000e089890 */ /* 0x000fe2000fffe0ff */
[----:B------:R-:W-:Y:S02]  /*50a0*/  VOTEU.ALL UP1, P5 ;  /* 0x0000000000ff7886 */ /* 0x000fe40002820000 */
[----:B------:R-:W-:Y:S01]  /*50b0*/  @!P5 R2UR UR19, R11 ;  /* 0x000000000b13d2ca */ /* 0x000fe200000e0000 */
[----:B------:R-:W-:Y:S11]  /*50c0*/  UPRMT UR14, UR37, 0x654, UR9 ;  /* 0x00000654250e7896 */ /* 0x000ff60008000009 */
[----:B------:R-:W-:Y:S01]  /*50d0*/  @!UPT UIADD3 URZ, UPT, UPT, URZ, URZ, URZ ;  /* 0x000000fffffff290 */ /* 0x000fe2000fffe0ff */
[----:B------:R2:W-:Y:S01]  /*50e0*/  @!UP1 UTMALDG.3D [UR8], [UR18], desc[UR16] ;  /* 0x00001008120095b4 */ /* 0x0005e20008011000 */
[----:B------:R2:W-:Y:S01]  /*50f0*/  @!P5 SYNCS.ARRIVE.TRANS64.RED.A0TR RZ, [UR13+0x180], R25 ;  /* 0x00018019ffffd9a7 */ /* 0x0005e2000830040d */
[----:B------:R-:W-:Y:S04]  /*5100*/  UISETP.NE.AND UP1, UPT, UR15, 0x2, UPT ;  /* 0x000000020f00788c */ /* 0x000fe8000bf25270 */
[----:B------:R-:W-:Y:S02]  /*5110*/  USEL UR13, URZ, 0x1, UP1 ;  /* 0x00000001ff0d7887 */ /* 0x000fe40008800000 */
[----:B------:R-:W-:Y:S02]  /*5120*/  USEL UR15, UR15, URZ, UP1 ;  /* 0x000000ff0f0f7287 */ /* 0x000fe40008800000 */
[----:B------:R-:W-:Y:S02]  /*5130*/  UPLOP3.LUT UP1, UPT, UPT, UPT, UPT, 0x80, 0x8 ;  /* 0x000000000008789c */ /* 0x000fe40003f2f070 */
[----:B------:R-:W-:Y:S01]  /*5140*/  LOP3.LUT R30, R30, UR13, RZ, 0x3c, !PT ;  /* 0x0000000d1e1e7c12 */ /* 0x000fe2000f8e3cff */
[----:B------:R-:W-:Y:S01]  /*5150*/  SYNCS.ARRIVE.TRANS64.RED.A1T0 RZ, [UR14], RZ ;  /* 0x000000ffffff79a7 */ /* 0x000fe2000810040e */
[----:B------:R-:W-:Y:S07]  /*5160*/  @P3 BRA `(.L_x_96) ;  /* 0xfffffff400983947 */ /* 0x000fee000383ffff */
[----:B------:R-:W-:Y:S01]  /*5170*/  UIADD3 UR7, UPT, UPT, UR7, 0x190, URZ ;  /* 0x0000019007077890 */ /* 0x000fe2000fffe0ff */
[----:B------:R-:W-:-:S03]  /*5180*/  SHF.L.U32 R3, R30, 0x1f, RZ ;  /* 0x0000001f1e037819 */ /* 0x000fc600000006ff */
[----:B------:R-:W-:-:S09]  /*5190*/  ULEA UR4, UR15, UR7, 0x3 ;  /* 0x000000070f047291 */ /* 0x000fd2000f8e18ff */
[----:B------:R-:W1:Y:S02]  /*51a0*/  SYNCS.PHASECHK.TRANS64.TRYWAIT P0, [UR4], R3 ;  /* 0x00000003ff0075a7 */ /* 0x000e640008001104 */
[----:B-1----:R-:W-:Y:S05]  /*51b0*/  @!P0 BRA `(.L_x_97) ;  /* 0x0000002800788947 */ /* 0x002fea0003800000 */
.L_x_195:
[----:B------:R-:W-:-:S04]  /*51c0*/  UIADD3 UR5, UPT, UPT, UR15, 0x1, URZ ;  /* 0x000000010f057890 */ /* 0x000fc8000fffe0ff */
[----:B------:R-:W-:-:S04]  /*51d0*/  UISETP.NE.AND UP0, UPT, UR5, 0x2, UPT ;  /* 0x000000020500788c */ /* 0x000fc8000bf05270 */
[----:B------:R-:W-:Y:S02]  /*51e0*/  USEL UR4, URZ, 0x1, UP0 ;  /* 0x00000001ff047887 */ /* 0x000fe40008000000 */
[----:B------:R-:W-:-:S04]  /*51f0*/  USEL UR5, UR5, URZ, UP0 ;  /* 0x000000ff05057287 */ /* 0x000fc80008000000 */
[----:B------:R-:W-:Y:S01]  /*5200*/  ULEA UR5, UR5, UR7, 0x3 ;  /* 0x0000000705057291 */ /* 0x000fe2000f8e18ff */
[----:B-1----:R-:W-:-:S04]  /*5210*/  LOP3.LUT R3, R30, UR4, RZ, 0x3c, !PT ;  /* 0x000000041e037c12 */ /* 0x002fc8000f8e3cff */
[----:B------:R-:W-:Y:S01]  /*5220*/  SHF.L.U32 R3, R3, 0x1f, RZ ;  /* 0x0000001f03037819 */ /* 0x000fe200000006ff */
[----:B------:R-:W-:-:S07]  /*5230*/  IMAD.U32 R0, RZ, RZ, UR5 ;  /* 0x00000005ff007e24 */ /* 0x000fce000f8e00ff */
.L_x_98:
[----:B-1----:R1:W3:Y:S02]  /*5240*/  SYNCS.PHASECHK.TRANS64.TRYWAIT P0, [R0+URZ], R3 ;  /* 0x00000003000075a7 */ /* 0x0022e400080011ff */
[----:B---3--:R-:W-:Y:S05]  /*5250*/  @!P0 NANOSLEEP.SYNCS 0x989680 ;  /* 0x009896800000895d */ /* 0x008fea0003900000 */
[----:B------:R-:W3:Y:S02]  /*5260*/  @!P0 SYNCS.PHASECHK.TRANS64 P0, [R0+URZ], R3 ;  /* 0x00000003000085a7 */ /* 0x000ee400080010ff */
[----:B--23--:R-:W-:Y:S05]  /*5270*/  @P0 EXIT ;  /* 0x000000000000094d */ /* 0x00cfea0003800000 */
[----:B------:R-:W-:Y:S05]  /*5280*/  BRA `(.L_x_98) ;  /* 0xfffffffc00ec7947 */ /* 0x000fea000383ffff */
.L_x_88:
[----:B------:R-:W-:-:S06]  /*5290*/  UISETP.GE.AND UP1, UPT, UR8, 0x4, UPT ;  /* 0x000000040800788c */ /* 0x000fcc000bf26270 */
[----:B------:R-:W-:-:S13]  /*52a0*/  PLOP3.LUT P0, PT, PT, PT, UP1, 0x80, 0x8 ;  /* 0x000000000008781c */ /* 0x000fda0003f0f018 */
[----:B------:R-:W-:Y:S05]  /*52b0*/  @!P0 EXIT ;  /* 0x000000000000894d */ /* 0x000fea0003800000 */
[----:B------:R-:W-:Y:S01]  /*52c0*/  BAR.SYNC.DEFER_BLOCKING 0x6, 0xa0 ;  /* 0x0182800000007b1d */ /* 0x000fe20000010000 */
[C---:B------:R-:W-:Y:S02]  /*52d0*/  IMAD.SHL.U32 R3, R87.reuse, 0x10, RZ ;  /* 0x0000001057037824 */ /* 0x040fe400078e00ff */
[----:B------:R-:W-:Y:S02]  /*52e0*/  HFMA2 R84, -RZ, RZ, 0, 0 ;  /* 0x00000000ff547431 */ /* 0x000fe400000001ff */
[C---:B------:R-:W-:Y:S01]  /*52f0*/  IMAD.SHL.U32 R86, R87.reuse, 0x2, RZ ;  /* 0x0000000257567824 */ /* 0x040fe200078e00ff */
[----:B------:R-:W-:Y:S01]  /*5300*/  CS2R R82, SRZ ;  /* 0x0000000000527805 */ /* 0x000fe2000001ff00 */
[----:B------:R-:W-:Y:S01]  /*5310*/  IMAD.U32 R33, R87, 0x10000, RZ ;  /* 0x0001000057217824 */ /* 0x000fe200078e00ff */
[----:B------:R-:W-:Y:S01]  /*5320*/  UMOV UR42, 0x400 ;  /* 0x00000400002a7882 */ /* 0x000fe20000000000 */
[----:B------:R-:W1:Y:S01]  /*5330*/  LDC R73, c[0x0][0x370] ;  /* 0x0000dc00ff497b82 */ /* 0x000e620000000800 */
[----:B------:R-:W-:Y:S01]  /*5340*/  ULEA UR42, UR37, UR42, 0x18 ;  /* 0x0000002a252a7291 */ /* 0x000fe2000f8ec0ff */
[----:B------:R-:W-:Y:S01]  /*5350*/  LOP3.LUT P0, R5, R3, 0x40, RZ, 0xc0, !PT ;  /* 0x0000004003057812 */ /* 0x000fe2000780c0ff */
[----:B------:R-:W-:Y:S01]  /*5360*/  IMAD.MOV.U32 R85, RZ, RZ, 0x1 ;  /* 0x00000001ff557424 */ /* 0x000fe200078e00ff */
[----:B------:R-:W-:Y:S01]  /*5370*/  LOP3.LUT R33, R33, 0x600000, RZ, 0xc0, !PT ;  /* 0x0060000021217812 */ /* 0x000fe200078ec0ff */
[----:B------:R-:W-:Y:S01]  /*5380*/  IMAD.MOV.U32 R30, RZ, RZ, RZ ;  /* 0x000000ffff1e7224 */ /* 0x000fe200078e00ff */
[----:B------:R-:W-:Y:S01]  /*5390*/  LOP3.LUT R86, R5, 0x8, R86, 0xf8, !PT ;  /* 0x0000000805567812 */ /* 0x000fe200078ef856 */
[----:B------:R-:W-:Y:S01]  /*53a0*/  IMAD.MOV.U32 R90, RZ, RZ, RZ ;  /* 0x000000ffff5a7224 */ /* 0x000fe200078e00ff */
[----:B------:R-:W2:Y:S01]  /*53b0*/  LDC R28, c[0x0][0xb0c] ;  /* 0x0002c300ff1c7b82 */ /* 0x000ea20000000800 */
[----:B------:R-:W-:Y:S01]  /*53c0*/  P2R R75, PR, RZ, 0x1 ;  /* 0x00000001ff4b7803 */ /* 0x000fe20000000000 */
[----:B------:R-:W-:Y:S01]  /*53d0*/  IMAD.MOV.U32 R81, RZ, RZ, RZ ;  /* 0x000000ffff517224 */ /* 0x000fe200078e00ff */
[----:B------:R-:W-:Y:S01]  /*53e0*/  LOP3.LUT R86, R86, 0x7b0, R3, 0xf8, !PT ;  /* 0x000007b056567812 */ /* 0x000fe200078ef803 */
[----:B------:R-:W4:Y:S01]  /*53f0*/  LDCU.64 UR46, c[0x0][0x348] ;  /* 0x00006900ff2e77ac */ /* 0x000f220008000a00 */
[----:B------:R-:W-:-:S02]  /*5400*/  LOP3.LUT R87, R87, 0x60, RZ, 0xc0, !PT ;  /* 0x0000006057577812 */ /* 0x000fc400078ec0ff */
[----:B------:R-:W-:Y:S01]  /*5410*/  SHF.L.U32 R86, R86, 0x1, RZ ;  /* 0x0000000156567819 */ /* 0x000fe200000006ff */
[----:B------:R-:W1:Y:S01]  /*5420*/  LDC R71, c[0x0][0xb20] ;  /* 0x0002c800ff477b82 */ /* 0x000e620000000800 */
[----:B------:R-:W3:Y:S01]  /*5430*/  LDS R0, [UR42+0x260] ;  /* 0x0002602aff007984 */ /* 0x000ee20008000800 */
[----:B------:R-:W1:Y:S01]  /*5440*/  LDCU.64 UR38, c[0x0][0x888] ;  /* 0x00011100ff2677ac */ /* 0x000e620008000a00 */
[----:B------:R-:W-:-:S05]  /*5450*/  UIADD3 UR44, UPT, UPT, UR42, 0x300, URZ ;  /* 0x000003002a2c7890 */ /* 0x000fca000fffe0ff */
[----:B------:R-:W1:Y:S01]  /*5460*/  LDC R27, c[0x0][0xb30] ;  /* 0x0002cc00ff1b7b82 */ /* 0x000e620000000800 */
[----:B------:R-:W-:-:S07]  /*5470*/  UMOV UR43, URZ ;  /* 0x000000ff002b7c82 */ /* 0x000fce0008000000 */
[----:B------:R-:W1:Y:S08]  /*5480*/  LDC.64 R60, c[0x0][0xb10] ;  /* 0x0002c400ff3c7b82 */ /* 0x000e700000000a00 */
[----:B------:R-:W1:Y:S08]  /*5490*/  LDC.64 R24, c[0x0][0xb18] ;  /* 0x0002c600ff187b82 */ /* 0x000e700000000a00 */
[----:B------:R-:W1:Y:S08]  /*54a0*/  LDC.64 R56, c[0x0][0x888] ;  /* 0x00022200ff387b82 */ /* 0x000e700000000a00 */
[----:B------:R-:W1:Y:S01]  /*54b0*/  LDC.64 R22, c[0x0][0xb28] ;  /* 0x0002ca00ff167b82 */ /* 0x000e620000000a00 */
[----:B---3--:R-:W-:-:S07]  /*54c0*/  IADD3 R33, PT, PT, R0, R33, RZ ;  /* 0x0000002100217210 */ /* 0x008fce0007ffe0ff */
[----:B------:R-:W3:Y:S08]  /*54d0*/  LDC.64 R58, c[0x0][0x890] ;  /* 0x00022400ff3a7b82 */ /* 0x000ef00000000a00 */
[----:B------:R-:W1:Y:S08]  /*54e0*/  LDC.64 R54, c[0x0][0x8b0] ;  /* 0x00022c00ff367b82 */ /* 0x000e700000000a00 */
[----:B------:R-:W1:Y:S08]  /*54f0*/  LDC.64 R52, c[0x0][0x8a8] ;  /* 0x00022a00ff347b82 */ /* 0x000e700000000a00 */
[----:B--2-4-:R-:W1:Y:S02]  /*5500*/  LDC R72, c[0x0][0x374] ;  /* 0x0000dd00ff487b82 */ /* 0x014e640000000800 */
.L_x_118:
[C---:B------:R-:W-:Y:S02]  /*5510*/  LEA R0, R90.reuse, UR42, 0x3 ;  /* 0x0000002a5a007c11 */ /* 0x040fe4000f8e18ff */
[----:B------:R-:W-:Y:S02]  /*5520*/  SHF.L.U32 R3, R83, 0x1f, RZ ;  /* 0x0000001f53037819 */ /* 0x000fe400000006ff */
[----:B------:R-:W-:Y:S02]  /*5530*/  LEA R16, R90, UR42, 0x4 ;  /* 0x0000002a5a107c11 */ /* 0x000fe4000f8e20ff */
[----:B------:R-:W2:Y:S02]  /*5540*/  SYNCS.PHASECHK.TRANS64.TRYWAIT P0, [R0+URZ+0x1b0], R3 ;  /* 0x0001b003000075a7 */ /* 0x000ea400080011ff */
[----:B-12---:R-:W-:Y:S05]  /*5550*/  @!P0 BRA `(.L_x_99) ;  /* 0x0000002400a88947 */ /* 0x006fea0003800000 */
.L_x_196:
[----:B------:R-:W4:Y:S01]  /*5560*/  LDC.64 R12, c[0x0][0xb10] ;  /* 0x0002c400ff0c7b82 */ /* 0x000f220000000a00 */
[----:B------:R-:W3:Y:S01]  /*5570*/  LDS.128 R16, [R16+0x240] ;  /* 0x0002400010107984 */ /* 0x000ee20000000c00 */
[----:B-1----:R-:W-:Y:S01]  /*5580*/  ISETP.NE.AND P1, PT, R27, 0x1, PT ;  /* 0x000000011b00780c */ /* 0x002fe20003f25270 */
[----:B--2---:R-:W-:Y:S01]  /*5590*/  VIADD R0, R0, 0x1c0 ;  /* 0x000001c000007836 */ /* 0x004fe20000000000 */
[----:B------:R-:W-:Y:S04]  /*55a0*/  ISETP.GE.AND P0, PT, R26, 0x1, PT ;  /* 0x000000011a00780c */ /* 0x000fe80003f06270 */
[----:B------:R-:W1:Y:S01]  /*55b0*/  LDC.64 R10, c[0x0][0xb18] ;  /* 0x0002c600ff0a7b82 */ /* 0x000e620000000a00 */
[----:B------:R-:W-:Y:S01]  /*55c0*/  PRMT R0, RZ, 0x654, R0 ;  /* 0x00000654ff007816 */ /* 0x000fe20000000000 */
[----:B------:R-:W-:Y:S01]  /*55d0*/  @!PT LDS RZ, [RZ] ;  /* 0x00000000fffff984 */ /* 0x000fe20000000800 */
[----:B------:R-:W-:Y:S01]  /*55e0*/  @!PT LDS RZ, [RZ] ;  /* 0x00000000fffff984 */ /* 0x000fe20000000800 */
[----:B------:R-:W-:Y:S01]  /*55f0*/  @!PT LDS RZ, [RZ] ;  /* 0x00000000fffff984 */ /* 0x000fe20000000800 */
[----:B------:R-:W-:Y:S01]  /*5600*/  @!PT LDS RZ, [RZ] ;  /* 0x00000000fffff984 */ /* 0x000fe20000000800 */
[----:B------:R2:W-:Y:S06]  /*5610*/  MEMBAR.ALL.CTA ;  /* 0x0000000000007992 */ /* 0x0005ec0000008000 */
[----:B--2---:R-:W2:Y:S01]  /*5620*/  FENCE.VIEW.ASYNC.S ;  /* 0x00000000000073c6 */ /* 0x004ea20000000000 */
[----:B------:R-:W1:Y:S08]  /*5630*/  @!P1 LDC R14, c[0x0][0xb20] ;  /* 0x0002c800ff0e9b82 */ /* 0x000e700000000800 */
[----:B------:R-:W1:Y:S01]  /*5640*/  @!P1 LDC R9, c[0x0][0xb0c] ;  /* 0x0002c300ff099b82 */ /* 0x000e620000000800 */
[----:B--2---:R2:W-:Y:S01]  /*5650*/  SYNCS.ARRIVE.TRANS64.RED.A1T0 RZ, [R0+URZ], RZ ;  /* 0x000000ff00ff79a7 */ /* 0x0045e200081004ff */
[----:B---3--:R-:W-:Y:S04]  /*5660*/  LOP3.LUT P4, RZ, R18, 0x1, RZ, 0xc0, !PT ;  /* 0x0000000112ff7812 */ /* 0x008fe8000788c0ff */
[----:B------:R-:W-:Y:S09]  /*5670*/  P2R R88, PR, RZ, 0x10 ;  /* 0x00000010ff587803 */ /* 0x000ff20000000000 */
[----:B------:R-:W-:Y:S02]  /*5680*/  @P4 MOV R31, R16 ;  /* 0x00000010001f4202 */ /* 0x000fe40000000f00 */
[----:B------:R-:W-:Y:S01]  /*5690*/  @P4 LOP3.LUT R29, R17, 0xffff, RZ, 0xc0, !PT ;  /* 0x0000ffff111d4812 */ /* 0x000fe200078ec0ff */
[----:B--2-4-:R-:W-:Y:S06]  /*56a0*/  @!P0 BRA `(.L_x_100) ;  /* 0x0000000000a48947 */ /* 0x014fec0003800000 */
[----:B------:R-:W-:Y:S01]  /*56b0*/  IMAD.HI.U32 R34, R72, R25, RZ ;  /* 0x0000001948227227 */ /* 0x000fe200078e00ff */
[----:B------:R-:W-:Y:S02]  /*56c0*/  ISETP.NE.AND P0, PT, R24, 0x1, PT ;  /* 0x000000011800780c */ /* 0x000fe40003f05270 */
[----:B------:R-:W-:Y:S01]  /*56d0*/  ISETP.NE.AND P2, PT, R26, 0x1, PT ;  /* 0x000000011a00780c */ /* 0x000fe20003f45270 */
[-C--:B------:R-:W-:Y:S01]  /*56e0*/  IMAD.HI.U32 R20, R73, R60.reuse, RZ ;  /* 0x0000003c49147227 */ /* 0x080fe200078e00ff */
[----:B------:R-:W-:Y:S02]  /*56f0*/  SHF.R.U32.HI R21, RZ, R71, R34 ;  /* 0x00000047ff157219 */ /* 0x000fe40000011622 */
[----:B------:R-:W-:Y:S01]  /*5700*/  ISETP.NE.AND P3, PT, R28, 0x1, PT ;  /* 0x000000011c00780c */ /* 0x000fe20003f65270 */
[----:B------:R-:W-:Y:S01]  /*5710*/  IMAD.HI.U32 R38, R29, R25, RZ ;  /* 0x000000191d267227 */ /* 0x000fe200078e00ff */
[----:B------:R-:W-:Y:S02]  /*5720*/  SHF.R.U32.HI R20, RZ, R61, R20 ;  /* 0x0000003dff147219 */ /* 0x000fe40000011614 */
[----:B------:R-:W-:Y:S01]  /*5730*/  SEL R3, R72, R21, !P0 ;  /* 0x0000001548037207 */ /* 0x000fe20004000000 */
[----:B------:R-:W-:Y:S01]  /*5740*/  IMAD.HI.U32 R36, R31, R60, RZ ;  /* 0x0000003c1f247227 */ /* 0x000fe200078e00ff */
[----:B------:R-:W-:Y:S03]  /*5750*/  SEL R7, R73, R20, !P3 ;  /* 0x0000001449077207 */ /* 0x000fe60005800000 */
[-C--:B------:R-:W-:Y:S01]  /*5760*/  IMAD.HI.U32 R20, R3, R22.reuse, RZ ;  /* 0x0000001603147227 */ /* 0x080fe200078e00ff */
[----:B------:R-:W-:Y:S03]  /*5770*/  SHF.R.U32.HI R36, RZ, R61, R36 ;  /* 0x0000003dff247219 */ /* 0x000fe60000011624 */
[----:B------:R-:W-:Y:S01]  /*5780*/  IMAD.HI.U32 R34, R7, R22, RZ ;  /* 0x0000001607227227 */ /* 0x000fe200078e00ff */
[----:B------:R-:W-:Y:S02]  /*5790*/  @P2 SHF.R.U32.HI R3, RZ, R23, R20 ;  /* 0x00000017ff032219 */ /* 0x000fe40000011614 */
[----:B------:R-:W-:Y:S02]  /*57a0*/  SHF.R.U32.HI R20, RZ, R71, R38 ;  /* 0x00000047ff147219 */ /* 0x000fe40000011626 */
[----:B------:R-:W-:Y:S01]  /*57b0*/  @P2 SHF.R.U32.HI R7, RZ, R23, R34 ;  /* 0x00000017ff072219 */ /* 0x000fe20000011622 */
[C---:B------:R-:W-:Y:S01]  /*57c0*/  IMAD R2, R26.reuse, R3, RZ ;  /* 0x000000031a027224 */ /* 0x040fe200078e02ff */
[----:B------:R-:W-:Y:S02]  /*57d0*/  SEL R5, R29, R20, !P0 ;  /* 0x000000141d057207 */ /* 0x000fe40004000000 */
[----:B------:R-:W-:Y:S01]  /*57e0*/  SEL R3, R31, R36, !P3 ;  /* 0x000000241f037207 */ /* 0x000fe20005800000 */
[----:B------:R-:W-:Y:S01]  /*57f0*/  IMAD R4, R26, R7, RZ ;  /* 0x000000071a047224 */ /* 0x000fe200078e02ff */
[C---:B------:R-:W-:Y:S01]  /*5800*/  ISETP.GE.AND P0, PT, R5.reuse, R2, PT ;  /* 0x000000020500720c */ /* 0x040fe20003f06270 */
[----:B------:R-:W-:Y:S03]  /*5810*/  IMAD.HI.U32 R6, R5, R22, RZ ;  /* 0x0000001605067227 */ /* 0x000fe600078e00ff */
[----:B------:R-:W-:Y:S01]  /*5820*/  ISETP.GE.OR P0, PT, R3, R4, P0 ;  /* 0x000000040300720c */ /* 0x000fe20000706670 */
[----:B------:R-:W-:Y:S01]  /*5830*/  IMAD.MOV R4, RZ, RZ, -R3 ;  /* 0x000000ffff047224 */ /* 0x000fe200078e0a03 */
[-C--:B------:R-:W-:Y:S03]  /*5840*/  SHF.R.U32.HI R6, RZ, R23.reuse, R6 ;  /* 0x00000017ff067219 */ /* 0x080fe60000011606 */
[----:B------:R-:W-:Y:S01]  /*5850*/  IMAD R31, R28, R4, R31 ;  /* 0x000000041c1f7224 */ /* 0x000fe200078e021f */
[----:B------:R-:W-:Y:S05]  /*5860*/  SEL R15, R5, R6, !P2 ;  /* 0x00000006050f7207 */ /* 0x000fea0005000000 */
[----:B------:R-:W-:Y:S02]  /*5870*/  IMAD.MOV R6, RZ, RZ, -R15 ;  /* 0x000000ffff067224 */ /* 0x000fe400078e0a0f */
[C---:B------:R-:W-:Y:S04]  /*5880*/  @!P0 IMAD.HI.U32 R2, R3.reuse, R22, RZ ;  /* 0x0000001603028227 */ /* 0x040fe800078e00ff */
[----:B------:R-:W-:Y:S01]  /*5890*/  IMAD R6, R26, R6, R5 ;  /* 0x000000061a067224 */ /* 0x000fe200078e0205 */
[----:B------:R-:W-:Y:S04]  /*58a0*/  @!P0 SHF.R.U32.HI R2, RZ, R23, R2 ;  /* 0x00000017ff028219 */ /* 0x000fe80000011602 */
[----:B------:R-:W-:Y:S02]  /*58b0*/  @!P0 SEL R0, R3, R2, !P2 ;  /* 0x0000000203008207 */ /* 0x000fe40005000000 */
[----:B------:R-:W-:Y:S02]  /*58c0*/  IADD3 R2, PT, PT, -R5, RZ, RZ ;  /* 0x000000ff05027210 */ /* 0x000fe40007ffe1ff */
[----:B------:R-:W-:Y:S01]  /*58d0*/  @!P0 IADD3 R8, PT, PT, R15, -R0, RZ ;  /* 0x800000000f088210 */ /* 0x000fe20007ffe0ff */
[----:B------:R-:W-:Y:S02]  /*58e0*/  @!P0 IMAD R0, R7, R6, R0 ;  /* 0x0000000607008224 */ /* 0x000fe400078e0200 */
[----:B------:R-:W-:Y:S02]  /*58f0*/  IMAD R29, R24, R2, R29 ;  /* 0x00000002181d7224 */ /* 0x000fe400078e021d */
[----:B------:R-:W-:Y:S02]  /*5900*/  @!P0 IMAD R5, R8, R26, R3 ;  /* 0x0000001a08058224 */ /* 0x000fe400078e0203 */
[----:B------:R-:W-:Y:S04]  /*5910*/  @!P0 IMAD.MOV.U32 R3, RZ, RZ, R0 ;  /* 0x000000ffff038224 */ /* 0x000fe800078e0000 */
[----:B------:R-:W-:Y:S02]  /*5920*/  IMAD R31, R3, R28, R31 ;  /* 0x0000001c031f7224 */ /* 0x000fe400078e021f */
[----:B------:R-:W-:Y:S07]  /*5930*/  IMAD R29, R5, R24, R29 ;  /* 0x00000018051d7224 */ /* 0x000fee00078e021d */
.L_x_100:
[----:B------:R-:W-:Y:S01]  /*5940*/  @!P1 IMAD.HI.U32 R0, R31, R12, RZ ;  /* 0x0000000c1f009227 */ /* 0x000fe200078e00ff */
[----:B-1----:R-:W-:Y:S01]  /*5950*/  @!P1 ISETP.NE.AND P0, PT, R10, 0x1, PT ;  /* 0x000000010a00980c */ /* 0x002fe20003f05270 */
[----:B------:R-:W-:Y:S01]  /*5960*/  ULOP3.LUT UP0, URZ, UR44, 0x90, URZ, 0xc0, !UPT ;  /* 0x000000902cff7892 */ /* 0x000fe2000f80c0ff */
[----:B------:R-:W-:Y:S01]  /*5970*/  @!P1 ISETP.NE.AND P2, PT, R9, 0x1, PT ;  /* 0x000000010900980c */ /* 0x000fe20003f45270 */
[----:B------:R-:W-:Y:S01]  /*5980*/  @!P1 IMAD.HI.U32 R3, R29, R11, RZ ;  /* 0x0000000b1d039227 */ /* 0x000fe200078e00ff */
[----:B------:R-:W-:Y:S02]  /*5990*/  @!P1 SHF.R.U32.HI R0, RZ, R13, R0 ;  /* 0x0000000dff009219 */ /* 0x000fe40000011600 */
[----:B------:R-:W-:Y:S01]  /*59a0*/  @P4 SHF.R.U32.HI R80, RZ, 0x10, R17 ;  /* 0x00000010ff504819 */ /* 0x000fe20000011611 */
[----:B------:R-:W-:Y:S01]  /*59b0*/  VIADD R90, R90, 0x1 ;  /* 0x000000015a5a7836 */ /* 0x000fe20000000000 */
[----:B------:R-:W-:Y:S02]  /*59c0*/  @!P1 SHF.R.U32.HI R2, RZ, R14, R3 ;  /* 0x0000000eff029219 */ /* 0x000fe40000011603 */
[----:B------:R-:W-:Y:S02]  /*59d0*/  @!P1 SEL R3, R31, R0, !P2 ;  /* 0x000000001f039207 */ /* 0x000fe40005000000 */
[----:B------:R-:W-:Y:S05]  /*59e0*/  @!P1 SEL R2, R29, R2, !P0 ;  /* 0x000000021d029207 */ /* 0x000fea0004000000 */
[----:B------:R-:W-:Y:S02]  /*59f0*/  @!P1 IMAD.IADD R0, R2, 0x1, -R3 ;  /* 0x0000000102009824 */ /* 0x000fe400078e0a03 */
[----:B------:R-:W-:Y:S02]  /*5a00*/  @!P1 IMAD.IADD R2, R3, 0x1, -R2 ;  /* 0x0000000103029824 */ /* 0x000fe400078e0a02 */
[----:B------:R-:W-:Y:S02]  /*5a10*/  @!P1 IMAD R31, R0, R9, R31 ;  /* 0x00000009001f9224 */ /* 0x000fe400078e021f */
[----:B------:R-:W-:Y:S01]  /*5a20*/  @!P1 IMAD R29, R2, R10, R29 ;  /* 0x0000000a021d9224 */ /* 0x000fe200078e021d */
[----:B------:R-:W-:Y:S06]  /*5a30*/  BRA.U !UP0, `(.L_x_101) ;  /* 0x00000001087c7547 */ /* 0x000fec000b800000 */
[----:B------:R-:W1:Y:S01]  /*5a40*/  LDCU.64 UR8, c[0x4][0x80] ;  /* 0x01001000ff0877ac */ /* 0x000e620008000a00 */
[----:B------:R-:W-:Y:S01]  /*5a50*/  MOV R2, 0x0 ;  /* 0x0000000000027802 */ /* 0x000fe20000000f00 */
[----:B------:R-:W-:Y:S02]  /*5a60*/  HFMA2 R12, -RZ, RZ, 0, 5.9604644775390625e-08 ;  /* 0x00000001ff0c7431 */ /* 0x000fe400000001ff */
[----:B------:R-:W-:Y:S01]  /*5a70*/  IMAD.MOV.U32 R8, RZ, RZ, 0x70 ;  /* 0x00000070ff087424 */ /* 0x000fe200078e00ff */
[----:B------:R2:W3:Y:S01]  /*5a80*/  LDC.64 R14, c[0x4][R2] ;  /* 0x01000000020e7b82 */ /* 0x0004e20000000a00 */
[----:B------:R-:W4:Y:S01]  /*5a90*/  LDCU.64 UR6, c[0x4][0x88] ;  /* 0x01001100ff0677ac */ /* 0x000f220008000a00 */
[----:B------:R-:W-:Y:S01]  /*5aa0*/  IMAD.MOV.U32 R13, RZ, RZ, RZ ;  /* 0x000000ffff0d7224 */ /* 0x000fe200078e00ff */
[----:B------:R-:W2:Y:S01]  /*5ab0*/  LDCU.64 UR4, c[0x4][0x8] ;  /* 0x01000100ff0477ac */ /* 0x000ea20008000a00 */
[----:B-1----:R-:W-:Y:S01]  /*5ac0*/  MOV R5, UR9 ;  /* 0x0000000900057c02 */ /* 0x002fe20008000f00 */
[----:B------:R-:W-:Y:S01]  /*5ad0*/  IMAD.U32 R4, RZ, RZ, UR8 ;  /* 0x00000008ff047e24 */ /* 0x000fe2000f8e00ff */
[----:B----4-:R-:W-:Y:S01]  /*5ae0*/  MOV R7, UR7 ;  /* 0x0000000700077c02 */ /* 0x010fe20008000f00 */
[----:B------:R-:W-:Y:S01]  /*5af0*/  IMAD.U32 R6, RZ, RZ, UR6 ;  /* 0x00000006ff067e24 */ /* 0x000fe2000f8e00ff */
[----:B--2---:R-:W-:Y:S01]  /*5b00*/  MOV R11, UR5 ;  /* 0x00000005000b7c02 */ /* 0x004fe20008000f00 */
[----:B------:R-:W-:Y:S02]  /*5b10*/  IMAD.U32 R10, RZ, RZ, UR4 ;  /* 0x00000004ff0a7e24 */ /* 0x000fe4000f8e00ff */
[----:B------:R-:W-:Y:S07]  /*5b20*/  LEPC R20, `(.L_x_102) ;  /* 0x000000001014794e */ /* 0x000fee0000000000 */
[----:B---3-5:R-:W-:Y:S05]  /*5b30*/  CALL.ABS.NOINC R14 ;  /* 0x000000000e007343 */ /* 0x028fea0003c00000 */
.L_x_102:
[----:B------:R-:W1:Y:S01]  /*5b40*/  LDCU.64 UR8, c[0x4][0x80] ;  /* 0x01001000ff0877ac */ /* 0x000e620008000a00 */
[----:B------:R-:W2:Y:S01]  /*5b50*/  LDC.64 R2, c[0x4][R2] ;  /* 0x0100000002027b82 */ /* 0x000ea20000000a00 */
[----:B------:R-:W-:Y:S02]  /*5b60*/  HFMA2 R12, -RZ, RZ, 0, 5.9604644775390625e-08 ;  /* 0x00000001ff0c7431 */ /* 0x000fe400000001ff */
[----:B------:R-:W-:Y:S02]  /*5b70*/  IMAD.MOV.U32 R8, RZ, RZ, 0x70 ;  /* 0x00000070ff087424 */ /* 0x000fe400078e00ff */
[----:B------:R-:W-:Y:S01]  /*5b80*/  IMAD.MOV.U32 R13, RZ, RZ, RZ ;  /* 0x000000ffff0d7224 */ /* 0x000fe200078e00ff */
[----:B------:R-:W3:Y:S01]  /*5b90*/  LDCU.64 UR6, c[0x4][0x88] ;  /* 0x01001100ff0677ac */ /* 0x000ee20008000a00 */
[----:B------:R-:W4:Y:S01]  /*5ba0*/  LDCU.64 UR4, c[0x4][0x8] ;  /* 0x01000100ff0477ac */ /* 0x000f220008000a00 */
[----:B-1----:R-:W-:Y:S02]  /*5bb0*/  MOV R4, UR8 ;  /* 0x0000000800047c02 */ /* 0x002fe40008000f00 */
[----:B------:R-:W-:Y:S02]  /*5bc0*/  MOV R5, UR9 ;  /* 0x0000000900057c02 */ /* 0x000fe40008000f00 */
[----:B---3--:R-:W-:Y:S01]  /*5bd0*/  MOV R7, UR7 ;  /* 0x0000000700077c02 */ /* 0x008fe20008000f00 */
[----:B------:R-:W-:Y:S01]  /*5be0*/  IMAD.U32 R6, RZ, RZ, UR6 ;  /* 0x00000006ff067e24 */ /* 0x000fe2000f8e00ff */
[----:B----4-:R-:W-:Y:S01]  /*5bf0*/  MOV R11, UR5 ;  /* 0x00000005000b7c02 */ /* 0x010fe20008000f00 */
[----:B------:R-:W-:Y:S02]  /*5c00*/  IMAD.U32 R10, RZ, RZ, UR4 ;  /* 0x00000004ff0a7e24 */ /* 0x000fe4000f8e00ff */
[----:B------:R-:W-:Y:S07]  /*5c10*/  LEPC R20, `(.L_x_101) ;  /* 0x000000001014794e */ /* 0x000fee0000000000 */
[----:B--2---:R-:W-:Y:S05]  /*5c20*/  CALL.ABS.NOINC R2 ;  /* 0x0000000002007343 */ /* 0x004fea0003c00000 */
.L_x_101:
[----:B------:R-:W-:Y:S01]  /*5c30*/  ISETP.NE.U32.AND P1, PT, R58, RZ, PT ;  /* 0x000000ff3a00720c */ /* 0x000fe20003f25070 */
[----:B------:R-:W-:Y:S01]  /*5c40*/  UISETP.NE.AND UP1, UPT, UR45, URZ, UPT ;  /* 0x000000ff2d00728c */ /* 0x000fe2000bf25270 */
[----:B------:R-:W-:Y:S02]  /*5c50*/  ISETP.NE.U32.AND P4, PT, R54, RZ, PT ;  /* 0x000000ff3600720c */ /* 0x000fe40003f85070 */
[----:B------:R-:W-:Y:S02]  /*5c60*/  ISETP.NE.AND.EX P1, PT, R59, RZ, PT, P1 ;  /* 0x000000ff3b00720c */ /* 0x000fe40003f25310 */
[----:B------:R-:W-:Y:S02]  /*5c70*/  PLOP3.LUT P2, PT, PT, PT, PT, 0x8, 0x80 ;  /* 0x000000000080781c */ /* 0x000fe40003f4e170 */
[----:B------:R-:W-:Y:S02]  /*5c80*/  PLOP3.LUT P0, PT, PT, PT, UP1, 0x80, 0x8 ;  /* 0x000000000008781c */ /* 0x000fe40003f0f018 */
[----:B------:R-:W-:Y:S02]  /*5c90*/  ISETP.NE.AND.EX P4, PT, R55, RZ, PT, P4 ;  /* 0x000000ff3700720c */ /* 0x000fe40003f85340 */
[----:B------:R-:W1:Y:S09]  /*5ca0*/  @UP1 LDCU.64 UR4, c[0x0][0x888] ;  /* 0x00011100ff0417ac */ /* 0x000e720008000a00 */
[----:B------:R-:W-:Y:S01]  /*5cb0*/  @P0 PLOP3.LUT P2, PT, P1, PT, PT, 0x80, 0x8 ;  /* 0x000000000008081c */ /* 0x000fe20000f4f070 */
[----:B-1----:R-:W-:Y:S04]  /*5cc0*/  @UP1 UISETP.NE.U32.AND UP0, UPT, UR4, URZ, UPT ;  /* 0x000000ff0400128c */ /* 0x002fe8000bf05070 */
[----:B------:R-:W-:Y:S04]  /*5cd0*/  @UP1 UISETP.NE.AND.EX UP0, UPT, UR5, URZ, UPT, UP0 ;  /* 0x000000ff0500128c */ /* 0x000fe8000bf05300 */
[----:B------:R-:W-:Y:S01]  /*5ce0*/  @UP1 USEL UR4, URZ, 0xffffffff, UP0 ;  /* 0xffffffffff041887 */ /* 0x000fe20008000000 */
[----:B------:R-:W-:Y:S11]  /*5cf0*/  @!P1 BRA `(.L_x_103) ;  /* 0x00000000002c9947 */ /* 0x000ff60003800000 */
[----:B------:R-:W-:Y:S01]  /*5d00*/  ISETP.NE.U32.AND P3, PT, R56, RZ, PT ;  /* 0x000000ff3800720c */ /* 0x000fe20003f65070 */
[----:B------:R-:W-:Y:S03]  /*5d10*/  IMAD.MOV.U32 R70, RZ, RZ, 0x1 ;  /* 0x00000001ff467424 */ /* 0x000fe600078e00ff */
[----:B------:R-:W-:Y:S11]  /*5d20*/  ISETP.NE.AND.EX P3, PT, R57, RZ, PT, P3 ;  /* 0x000000ff3900720c */ /* 0x000ff60003f65330 */
[----:B------:R-:W-:Y:S02]  /*5d30*/  @!UPT UIADD3 URZ, UPT, UPT, URZ, URZ, URZ ;  /* 0x000000fffffff290 */ /* 0x000fe4000fffe0ff */
[----:B------:R-:W1:Y:S01]  /*5d40*/  @P3 LDC.64 R2, c[0x0][0x888] ;  /* 0x00022200ff023b82 */ /* 0x000e620000000a00 */
[----:B------:R-:W-:Y:S04]  /*5d50*/  @P3 IMAD R0, R58, UR36, RZ ;  /* 0x000000243a003c24 */ /* 0x000fe8000f8e02ff */
[----:B-1----:R-:W-:Y:S04]  /*5d60*/  @P3 IMAD.WIDE R2, R0, 0x4, R2 ;  /* 0x0000000400023825 */ /* 0x002fe800078e0202 */
[----:B------:R-:W-:Y:S01]  /*5d70*/  HFMA2 R0, -RZ, RZ, 0, 5.9604644775390625e-08 ;  /* 0x00000001ff007431 */ /* 0x000fe200000001ff */
[----:B-----5:R1:W5:Y:S04]  /*5d80*/  @P3 LDG.E R35, desc[UR40][R2.64] ;  /* 0x0000002802233981 */ /* 0x020368000c1e1900 */
[----:B------:R-:W-:Y:S01]  /*5d90*/  @!P3 PRMT R70, R0, 0x7610, R70 ;  /* 0x000076100046b816 */ /* 0x000fe20000000046 */
[----:B-1----:R-:W2:Y:S06]  /*5da0*/  @!P3 LDC R35, c[0x0][0x880] ;  /* 0x00022000ff23bb82 */ /* 0x002eac0000000800 */
.L_x_103:
[----:B------:R-:W-:Y:S05]  /*5db0*/  @!P4 BRA `(.L_x_104) ;  /* 0x000000000020c947 */ /* 0x000fea0003800000 */
[----:B------:R-:W-:Y:S04]  /*5dc0*/  ISETP.NE.U32.AND P3, PT, R52, RZ, PT ;  /* 0x000000ff3400720c */ /* 0x000fe80003f65070 */
[----:B------:R-:W-:Y:S11]  /*5dd0*/  ISETP.NE.AND.EX P3, PT, R53, RZ, PT, P3 ;  /* 0x000000ff3500720c */ /* 0x000ff60003f65330 */
[----:B------:R-:W-:Y:S02]  /*5de0*/  @!UPT UIADD3 URZ, UPT, UPT, URZ, URZ, URZ ;  /* 0x000000fffffff290 */ /* 0x000fe4000fffe0ff */
[----:B------:R-:W1:Y:S01]  /*5df0*/  @P3 LDC.64 R2, c[0x0][0x8a8] ;  /* 0x00022a00ff023b82 */ /* 0x000e620000000a00 */
[----:B------:R-:W-:Y:S04]  /*5e00*/  @P3 IMAD R0, R54, UR36, RZ ;  /* 0x0000002436003c24 */ /* 0x000fe8000f8e02ff */
[----:B-1----:R-:W-:Y:S05]  /*5e10*/  @P3 IMAD.WIDE R2, R0, 0x4, R2 ;  /* 0x0000000400023825 */ /* 0x002fea00078e0202 */
[----:B-----5:R1:W5:Y:S02]  /*5e20*/  @P3 LDG.E R32, desc[UR40][R2.64] ;  /* 0x0000002802203981 */ /* 0x020364000c1e1900 */
[----:B-1----:R-:W3:Y:S02]  /*5e30*/  @!P3 LDC R32, c[0x0][0x8a0] ;  /* 0x00022800ff20bb82 */ /* 0x002ee40000000800 */
.L_x_104:
[----:B--2--5:R-:W-:Y:S01]  /*5e40*/  @P0 FSETP.NEU.AND P4, PT, R35, RZ, PT ;  /* 0x000000ff2300020b */ /* 0x024fe20003f8d000 */
[----:B------:R-:W-:Y:S01]  /*5e50*/  IMAD.U32 R0, RZ, RZ, UR4 ;  /* 0x00000004ff007e24 */ /* 0x000fe2000f8e00ff */
[----:B------:R-:W-:Y:S01]  /*5e60*/  @P0 LOP3.LUT P3, RZ, R70, 0xff, RZ, 0xc0, !PT ;  /* 0x000000ff46ff0812 */ /* 0x000fe2000786c0ff */
[C---:B------:R-:W-:Y:S01]  /*5e70*/  IMAD.SHL.U32 R91, R82.reuse, 0x1000, RZ ;  /* 0x00001000525b7824 */ /* 0x040fe200078e00ff */
[----:B------:R-:W-:Y:S01]  /*5e80*/  @P0 SEL R5, RZ, 0xffffffff, P4 ;  /* 0xffffffffff050807 */ /* 0x000fe20002000000 */
[----:B------:R-:W-:Y:S01]  /*5e90*/  BSSY B1, `(.L_x_105) ;  /* 0x0000033000017945 */ /* 0x000fe20003800000 */
[----:B------:R-:W-:Y:S01]  /*5ea0*/  LEA R3, R82, UR42, 0x3 ;  /* 0x0000002a52037c11 */ /* 0x000fe2000f8e18ff */
[----:B------:R-:W-:Y:S01]  /*5eb0*/  IMAD R16, R30, 0x10, R33 ;  /* 0x000000101e107824 */ /* 0x000fe200078e0221 */
[----:B------:R-:W-:Y:S02]  /*5ec0*/  @P2 SEL R5, R0, R5, !P3 ;  /* 0x0000000500052207 */ /* 0x000fe40005800000 */
[----:B------:R-:W-:Y:S02]  /*5ed0*/  CS2R R50, SRZ ;  /* 0x0000000000327805 */ /* 0x000fe4000001ff00 */
[----:B------:R-:W-:Y:S02]  /*5ee0*/  LOP3.LUT R0, R85, 0x1, RZ, 0x3c, !PT ;  /* 0x0000000155007812 */ /* 0x000fe400078e3cff */
[----:B------:R-:W-:Y:S02]  /*5ef0*/  CS2R R48, SRZ ;  /* 0x0000000000307805 */ /* 0x000fe4000001ff00 */
[----:B------:R-:W-:Y:S02]  /*5f00*/  @P0 LOP3.LUT R5, R5, 0x1, RZ, 0xc0, !PT ;  /* 0x0000000105050812 */ /* 0x000fe400078ec0ff */
[----:B------:R-:W-:Y:S02]  /*5f10*/  CS2R R42, SRZ ;  /* 0x00000000002a7805 */ /* 0x000fe4000001ff00 */
[----:B------:R-:W-:Y:S02]  /*5f20*/  LEA R65, R30, UR42, 0x3 ;  /* 0x0000002a1e417c11 */ /* 0x000fe4000f8e18ff */
[----:B------:R-:W-:Y:S02]  /*5f30*/  CS2R R40, SRZ ;  /* 0x0000000000287805 */ /* 0x000fe4000001ff00 */
[----:B------:R-:W-:Y:S02]  /*5f40*/  ISETP.NE.U32.OR P5, PT, R5, 0x1, !P0 ;  /* 0x000000010500780c */ /* 0x000fe400047a5470 */
[----:B------:R-:W-:Y:S02]  /*5f50*/  SHF.L.U32 R4, R84, 0x1f, RZ ;  /* 0x0000001f54047819 */ /* 0x000fe400000006ff */
[----:B------:R-:W-:Y:S02]  /*5f60*/  IADD3 R89, PT, PT, R91, UR42, R86 ;  /* 0x0000002a5b597c10 */ /* 0x000fe4000fffe056 */
[----:B------:R-:W-:Y:S02]  /*5f70*/  PLOP3.LUT P3, PT, PT, PT, PT, 0x8, 0x80 ;  /* 0x000000000080781c */ /* 0x000fe40003f6e170 */
[----:B------:R-:W-:Y:S01]  /*5f80*/  P2R R92, PR, RZ, 0x20 ;  /* 0x00000020ff5c7803 */ /* 0x000fe20000000000 */
[----:B------:R-:W-:Y:S04]  /*5f90*/  VIADD R64, R89, 0x300 ;  /* 0x0000030059407836 */ /* 0x000fe80000000000 */
[----:B------:R-:W-:Y:S04]  /*5fa0*/  @P5 SHF.L.U32 R2, R0, 0x1f, RZ ;  /* 0x0000001f00025819 */ /* 0x000fe800000006ff */
[----:B------:R-:W1:Y:S01]  /*5fb0*/  @P5 SYNCS.PHASECHK.TRANS64.TRYWAIT P0, [R3+URZ+0x180], R2 ;  /* 0x00018002030055a7 */ /* 0x000e6200080011ff */
[----:B------:R2:W4:Y:S01]  /*5fc0*/  SYNCS.PHASECHK.TRANS64.TRYWAIT P2, [R65+URZ+0x1d0], R4 ;  /* 0x0001d004410075a7 */ /* 0x00052200080411ff */
[----:B-1----:R-:W-:Y:S01]  /*5fd0*/  @P5 PLOP3.LUT P3, PT, P0, PT, PT, 0x8, 0x80 ;  /* 0x000000000080581c */ /* 0x002fe2000076e170 */
[----:B------:R-:W-:Y:S01]  /*5fe0*/  @!UPT UIADD3 URZ, UPT, UPT, URZ, URZ, URZ ;  /* 0x000000fffffff290 */ /* 0x000fe2000fffe0ff */
[----:B--2-4-:R-:W-:Y:S11]  /*5ff0*/  @!P5 BRA `(.L_x_106) ;  /* 0x000000000070d947 */ /* 0x014ff60003800000 */
[----:B------:R-:W-:Y:S01]  /*6000*/  FSETP.NEU.AND P0, PT, R35, RZ, PT ;  /* 0x000000ff2300720b */ /* 0x000fe20003f0d000 */
[----:B------:R-:W-:Y:S01]  /*6010*/  BSSY B0, `(.L_x_107) ;  /* 0x0000018000007945 */ /* 0x000fe20003800000 */
[----:B------:R-:W-:Y:S02]  /*6020*/  ISETP.NE.AND P5, PT, R75, RZ, PT ;  /* 0x000000ff4b00720c */ /* 0x000fe40003fa5270 */
[----:B------:R-:W-:Y:S02]  /*6030*/  CS2R R42, SRZ ;  /* 0x00000000002a7805 */ /* 0x000fe4000001ff00 */
[----:B------:R-:W-:Y:S02]  /*6040*/  SEL R2, RZ, 0xffffffff, P0 ;  /* 0xffffffffff027807 */ /* 0x000fe40000000000 */
[----:B------:R-:W-:Y:S02]  /*6050*/  CS2R R40, SRZ ;  /* 0x0000000000287805 */ /* 0x000fe4000001ff00 */
[----:B------:R-:W-:Y:S01]  /*6060*/  ISETP.NE.U32.AND P0, PT, RZ, UR38, PT ;  /* 0x00000026ff007c0c */ /* 0x000fe2000bf05070 */
[----:B------:R-:W-:Y:S01]  /*6070*/  IMAD.MOV.U32 R51, RZ, RZ, RZ ;  /* 0x000000ffff337224 */ /* 0x000fe200078e00ff */
[----:B------:R-:W-:Y:S02]  /*6080*/  CS2R R48, SRZ ;  /* 0x0000000000307805 */ /* 0x000fe4000001ff00 */
[----:B------:R-:W-:Y:S04]  /*6090*/  ISETP.NE.AND.EX P0, PT, RZ, UR39, PT, P0 ;  /* 0x00000027ff007c0c */ /* 0x000fe8000bf05300 */
[----:B------:R-:W-:Y:S02]  /*60a0*/  SEL R5, RZ, 0xffffffff, P0 ;  /* 0xffffffffff057807 */ /* 0x000fe40000000000 */
[----:B------:R-:W-:Y:S04]  /*60b0*/  LOP3.LUT P0, RZ, R70, 0xff, RZ, 0xc0, !PT ;  /* 0x000000ff46ff7812 */ /* 0x000fe8000780c0ff */
[----:B------:R-:W-:Y:S02]  /*60c0*/  @P1 SEL R2, R5, R2, !P0 ;  /* 0x0000000205021207 */ /* 0x000fe40004000000 */
[----:B------:R-:W-:Y:S02]  /*60d0*/  PLOP3.LUT P0, PT, PT, PT, PT, 0x8, 0x80 ;  /* 0x000000000080781c */ /* 0x000fe40003f0e170 */
[----:B------:R-:W-:Y:S04]  /*60e0*/  LOP3.LUT R2, R2, 0x1, RZ, 0xc0, !PT ;  /* 0x0000000102027812 */ /* 0x000fe800078ec0ff */
[----:B------:R-:W-:Y:S11]  /*60f0*/  ISETP.NE.U32.AND P1, PT, R2, 0x1, PT ;  /* 0x000000010200780c */ /* 0x000ff60003f25070 */
[----:B------:R-:W-:Y:S02]  /*6100*/  @!UPT UIADD3 URZ, UPT, UPT, URZ, URZ, URZ ;  /* 0x000000fffffff290 */ /* 0x000fe4000fffe0ff */
[----:B------:R-:W-:Y:S01]  /*6110*/  @P1 VIADD R2, R89, 0x310 ;  /* 0x0000031059021836 */ /* 0x000fe20000000000 */
[----:B------:R-:W-:Y:S11]  /*6120*/  @P1 PLOP3.LUT P0, PT, P5, PT, PT, 0x80, 0x8 ;  /* 0x000000000008181c */ /* 0x000ff60002f0f070 */
[----:B------:R-:W-:Y:S02]  /*6130*/  @!UPT UIADD3 URZ, UPT, UPT, URZ, URZ, URZ ;  /* 0x000000fffffff290 */ /* 0x000fe4000fffe0ff */
[----:B------:R-:W-:Y:S01]  /*6140*/  @P0 VIADD R2, R64, 0xfffffff0 ;  /* 0xfffffff040020836 */ /* 0x000fe20000000000 */
[----:B------:R-:W-:Y:S06]  /*6150*/  @!P3 BRA `(.L_x_108) ;  /* 0x00000000000cb947 */ /* 0x000fec0003800000 */
[----:B------:R-:W-:Y:S04]  /*6160*/  SHF.L.U32 R0, R0, 0x1f, RZ ;  /* 0x0000001f00007819 */ /* 0x000fe800000006ff */
[----:B------:R-:W1:Y:S02]  /*6170*/  SYNCS.PHASECHK.TRANS64.TRYWAIT P0, [R3+URZ+0x180], R0 ;  /* 0x00018000030075a7 */ /* 0x000e6400080011ff */
[----:B-1----:R-:W-:Y:S05]  /*6180*/  @!P0 BRA `(.L_x_109) ;  /* 0x0000001800b08947 */ /* 0x002fea0003800000 */
.L_x_108:
[----:B------:R-:W-:Y:S05]  /*6190*/  BSYNC B0 ;  /* 0x0000000000007941 */ /* 0x000fea0003800000 */
.L_x_107:
[----:B------:R2:W4:Y:S04]  /*61a0*/  @P1 LDS.128 R40, [R89+0x300] ;  /* 0x0003000059281984 */ /* 0x0005280000000c00 */
[----:B------:R2:W1:Y:S02]  /*61b0*/  @P1 LDS.128 R48, [R2] ;  /* 0x0000000002301984 */ /* 0x0004640000000c00 */
.L_x_106:
[----:B------:R-:W-:Y:S05]  /*61c0*/  BSYNC B1 ;  /* 0x0000000000017941 */ /* 0x000fea0003800000 */
.L_x_105:
[----:B-1----:R-:W-:Y:S04]  /*61d0*/  SHF.R.U32.HI R3, RZ, 0x15, R16 ;  /* 0x00000015ff037819 */ /* 0x002fe80000011610 */
[----:B------:R-:W-:Y:S01]  /*61e0*/  LOP3.LUT P0, RZ, R3, 0x3, R74, 0x48, !PT ;  /* 0x0000000303ff7812 */ /* 0x000fe2000780484a */
[----:B------:R-:W-:Y:S01]  /*61f0*/  @!UPT UIADD3 URZ, UPT, UPT, URZ, URZ, URZ ;  /* 0x000000fffffff290 */ /* 0x000fe2000fffe0ff */
[----:B------:R-:W-:Y:S11]  /*6200*/  @P2 BRA `(.L_x_110) ;  /* 0x0000000000082947 */ /* 0x000ff60003800000 */
[----:B------:R-:W1:Y:S02]  /*6210*/  SYNCS.PHASECHK.TRANS64.TRYWAIT P1, [R65+URZ+0x1d0], R4 ;  /* 0x0001d004410075a7 */ /* 0x000e6400080211ff */
[----:B-1----:R-:W-:Y:S05]  /*6220*/  @!P1 BRA `(.L_x_111) ;  /* 0x00000018009c9947 */ /* 0x002fea0003800000 */
.L_x_110:
[----:B------:R-:W-:Y:S05]  /*6230*/  @!P0 BRA `(.L_x_112) ;  /* 0x0000000000408947 */ /* 0x000fea0003800000 */
[----:B------:R-:W1:Y:S01]  /*6240*/  LDCU.64 UR8, c[0x4][0x70] ;  /* 0x01000e00ff0877ac */ /* 0x000e620008000a00 */
[----:B------:R-:W-:Y:S01]  /*6250*/  MOV R3, 0x0 ;  /* 0x0000000000037802 */ /* 0x000fe20000000f00 */
[----:B------:R-:W-:Y:S02]  /*6260*/  HFMA2 R12, -RZ, RZ, 0, 5.9604644775390625e-08 ;  /* 0x00000001ff0c7431 */ /* 0x000fe400000001ff */
[----:B------:R-:W-:Y:S02]  /*6270*/  IMAD.MOV.U32 R8, RZ, RZ, 0x192 ;  /* 0x00000192ff087424 */ /* 0x000fe400078e00ff */
[----:B------:R-:W-:Y:S01]  /*6280*/  IMAD.MOV.U32 R13, RZ, RZ, RZ ;  /* 0x000000ffff0d7224 */ /* 0x000fe200078e00ff */
[----:B------:R-:W5:Y:S01]  /*6290*/  LDCU.64 UR6, c[0x4][0x78] ;  /* 0x01000f00ff0677ac */ /* 0x000f620008000a00 */
[----:B--2---:R-:W2:Y:S01]  /*62a0*/  LDC.64 R2, c[0x4][R3] ;  /* 0x0100000003027b82 */ /* 0x004ea20000000a00 */
[----:B------:R-:W3:Y:S01]  /*62b0*/  LDCU.64 UR4, c[0x4][0x10] ;  /* 0x01000200ff0477ac */ /* 0x000ee20008000a00 */
[----:B-1----:R-:W-:Y:S01]  /*62c0*/  MOV R5, UR9 ;  /* 0x0000000900057c02 */ /* 0x002fe20008000f00 */
[----:B------:R-:W-:Y:S01]  /*62d0*/  IMAD.U32 R4, RZ, RZ, UR8 ;  /* 0x00000008ff047e24 */ /* 0x000fe2000f8e00ff */
[----:B-----5:R-:W-:Y:S01]  /*62e0*/  MOV R7, UR7 ;  /* 0x0000000700077c02 */ /* 0x020fe20008000f00 */
[----:B------:R-:W-:Y:S01]  /*62f0*/  IMAD.U32 R6, RZ, RZ, UR6 ;  /* 0x00000006ff067e24 */ /* 0x000fe2000f8e00ff */
[----:B---3--:R-:W-:Y:S01]  /*6300*/  MOV R11, UR5 ;  /* 0x00000005000b7c02 */ /* 0x008fe20008000f00 */
[----:B------:R-:W-:Y:S02]  /*6310*/  IMAD.U32 R10, RZ, RZ, UR4 ;  /* 0x00000004ff0a7e24 */ /* 0x000fe4000f8e00ff */
[----:B------:R-:W-:Y:S07]  /*6320*/  LEPC R20, `(.L_x_112) ;  /* 0x000000001014794e */ /* 0x000fee0000000000 */
[----:B--2-4-:R-:W-:Y:S05]  /*6330*/  CALL.ABS.NOINC R2 ;  /* 0x0000000002007343 */ /* 0x014fea0003c00000 */
.L_x_112:
[----:B------:R-:W-:Y:S01]  /*6340*/  ISETP.NE.AND P0, PT, R87, RZ, PT ;  /* 0x000000ff5700720c */ /* 0x000fe20003f05270 */
[----:B------:R-:W-:Y:S05]  /*6350*/  WARPSYNC.ALL ;  /* 0x0000000000007948 */ /* 0x000fea0003800000 */
[----:B------:R-:W-:Y:S01]  /*6360*/  R2UR UR4, R16 ;  /* 0x00000000100472ca */ /* 0x000fe200000e0000 */
[----:B------:R-:W-:Y:S01]  /*6370*/  BSSY.RECONVERGENT B0, `(.L_x_113) ;  /* 0x0000057000007945 */ /* 0x000fe20003800200 */
[----:B------:R-:W-:Y:S02]  /*6380*/  R2UR UR5, R65 ;  /* 0x00000000410572ca */ /* 0x000fe400000e0000 */
[C---:B----4-:R-:W-:Y:S02]  /*6390*/  SHF.L.U32 R20, R40.reuse, 0x10, RZ ;  /* 0x0000001028147819 */ /* 0x050fe400000006ff */
[----:B------:R-:W-:Y:S02]  /*63a0*/  LOP3.LUT R34, R40, 0xffff0000, RZ, 0xc0, !PT ;  /* 0xffff000028227812 */ /* 0x000fe400078ec0ff */
[----:B------:R-:W-:Y:S02]  /*63b0*/  SHF.L.U32 R21, R41, 0x10, RZ ;  /* 0x0000001029157819 */ /* 0x000fe400000006ff */
[----:B------:R-:W-:Y:S02]  /*63c0*/  ISETP.NE.AND P6, PT, R75, RZ, PT ;  /* 0x000000ff4b00720c */ /* 0x000fe40003fc5270 */
[----:B------:R-:W-:Y:S01]  /*63d0*/  LOP3.LUT R36, R41, 0xffff0000, RZ, 0xc0, !PT ;  /* 0xffff000029247812 */ /* 0x000fe200078ec0ff */
[----:B------:R-:W1:Y:S01]  /*63e0*/  LDTM.x16 R4, tmem[UR4] ;  /* 0x00000004000479ee */ /* 0x000e620008240000 */
[C---:B------:R-:W-:Y:S01]  /*63f0*/  SHF.L.U32 R37, R42.reuse, 0x10, RZ ;  /* 0x000000102a257819 */ /* 0x040fe200000006ff */
[----:B------:R-:W-:Y:S01]  /*6400*/  NOP ;  /* 0x0000000000007918 */ /* 0x000fe20000000000 */
[----:B------:R-:W-:Y:S01]  /*6410*/  LOP3.LUT R38, R42, 0xffff0000, RZ, 0xc0, !PT ;  /* 0xffff00002a267812 */ /* 0x000fe200078ec0ff */
[----:B------:R-:W-:Y:S01]  /*6420*/  UIADD3 UR5, UPT, UPT, UR5, 0x1f0, URZ ;  /* 0x000001f005057890 */ /* 0x000fe2000fffe0ff */
[C---:B------:R-:W-:Y:S02]  /*6430*/  SHF.L.U32 R39, R43.reuse, 0x10, RZ ;  /* 0x000000102b277819 */ /* 0x040fe400000006ff */
[----:B------:R-:W-:Y:S01]  /*6440*/  LOP3.LUT R41, R43, 0xffff0000, RZ, 0xc0, !PT ;  /* 0xffff00002b297812 */ /* 0x000fe200078ec0ff */
[----:B------:R-:W-:Y:S01]  /*6450*/  UPRMT UR5, UR37, 0x654, UR5 ;  /* 0x0000065425057896 */ /* 0x000fe20008000005 */
[C---:B------:R-:W-:Y:S02]  /*6460*/  SHF.L.U32 R40, R48.reuse, 0x10, RZ ;  /* 0x0000001030287819 */ /* 0x040fe400000006ff */
[----:B------:R-:W-:Y:S02]  /*6470*/  LOP3.LUT R43, R48, 0xffff0000, RZ, 0xc0, !PT ;  /* 0xffff0000302b7812 */ /* 0x000fe400078ec0ff */
[----:B------:R-:W-:Y:S02]  /*6480*/  IADD3 R93, PT, PT, R89, 0x310, RZ ;  /* 0x00000310595d7810 */ /* 0x000fe40007ffe0ff */
[----:B------:R-:W-:Y:S02]  /*6490*/  @P6 IADD3 R93, PT, PT, R64, -0x10, RZ ;  /* 0xfffffff0405d6810 */ /* 0x000fe40007ffe0ff */
[----:B-1----:R-:W-:Y:S01]  /*64a0*/  SYNCS.ARRIVE.TRANS64.RED.A1T0 RZ, [UR5], RZ ;  /* 0x000000ffffff79a7 */ /* 0x002fe20008100405 */
[C---:B------:R-:W-:Y:S02]  /*64b0*/  SHF.L.U32 R42, R49.reuse, 0x10, RZ ;  /* 0x00000010312a7819 */ /* 0x040fe400000006ff */
[----:B------:R-:W-:Y:S02]  /*64c0*/  LOP3.LUT R44, R49, 0xffff0000, RZ, 0xc0, !PT ;  /* 0xffff0000312c7812 */ /* 0x000fe400078ec0ff */
[----:B------:R-:W-:Y:S01]  /*64d0*/  SHF.L.U32 R45, R50, 0x10, RZ ;  /* 0x00000010322d7819 */ /* 0x000fe200000006ff */
[C---:B---3--:R-:W-:Y:S01]  /*64e0*/  FMUL R4, R32.reuse, R4 ;  /* 0x0000000420047220 */ /* 0x048fe20000400000 */
[C---:B------:R-:W-:Y:S01]  /*64f0*/  FMUL R5, R32.reuse, R5 ;  /* 0x0000000520057220 */ /* 0x040fe20000400000 */
[C---:B------:R-:W-:Y:S01]  /*6500*/  FMUL R6, R32.reuse, R6 ;  /* 0x0000000620067220 */ /* 0x040fe20000400000 */
[C---:B------:R-:W-:Y:S01]  /*6510*/  FMUL R7, R32.reuse, R7 ;  /* 0x0000000720077220 */ /* 0x040fe20000400000 */
[C---:B------:R-:W-:Y:S01]  /*6520*/  FFMA R4, R35.reuse, R20, R4 ;  /* 0x0000001423047223 */ /* 0x040fe20000000004 */
[C---:B------:R-:W-:Y:S01]  /*6530*/  FMUL R8, R32.reuse, R8 ;  /* 0x0000000820087220 */ /* 0x040fe20000400000 */
[C---:B------:R-:W-:Y:S01]  /*6540*/  FFMA R5, R35.reuse, R34, R5 ;  /* 0x0000002223057223 */ /* 0x040fe20000000005 */
[C---:B------:R-:W-:Y:S01]  /*6550*/  FMUL R9, R32.reuse, R9 ;  /* 0x0000000920097220 */ /* 0x040fe20000400000 */
[C---:B------:R-:W-:Y:S01]  /*6560*/  FFMA R6, R35.reuse, R21, R6 ;  /* 0x0000001523067223 */ /* 0x040fe20000000006 */
[C---:B------:R-:W-:Y:S01]  /*6570*/  FMUL R0, R32.reuse, R10 ;  /* 0x0000000a20007220 */ /* 0x040fe20000400000 */
[C---:B------:R-:W-:Y:S01]  /*6580*/  FFMA R7, R35.reuse, R36, R7 ;  /* 0x0000002423077223 */ /* 0x040fe20000000007 */
[C---:B--2---:R-:W-:Y:S01]  /*6590*/  FMUL R2, R32.reuse, R11 ;  /* 0x0000000b20027220 */ /* 0x044fe20000400000 */
[C---:B------:R-:W-:Y:S01]  /*65a0*/  FFMA R8, R35.reuse, R37, R8 ;  /* 0x0000002523087223 */ /* 0x040fe20000000008 */
[C---:B------:R-:W-:Y:S01]  /*65b0*/  FMUL R3, R32.reuse, R12 ;  /* 0x0000000c20037220 */ /* 0x040fe20000400000 */
[C---:B------:R-:W-:Y:S01]  /*65c0*/  FFMA R9, R35.reuse, R38, R9 ;  /* 0x0000002623097223 */ /* 0x040fe20000000009 */
[C---:B------:R-:W-:Y:S01]  /*65d0*/  FMUL R10, R32.reuse, R13 ;  /* 0x0000000d200a7220 */ /* 0x040fe20000400000 */
[C---:B------:R-:W-:Y:S01]  /*65e0*/  FFMA R0, R35.reuse, R39, R0 ;  /* 0x0000002723007223 */ /* 0x040fe20000000000 */
[C---:B------:R-:W-:Y:S01]  /*65f0*/  FMUL R11, R32.reuse, R14 ;  /* 0x0000000e200b7220 */ /* 0x040fe20000400000 */
[C---:B------:R-:W-:Y:S01]  /*6600*/  FFMA R2, R35.reuse, R41, R2 ;  /* 0x0000002923027223 */ /* 0x040fe20000000002 */
[----:B------:R-:W-:Y:S01]  /*6610*/  FMUL R15, R32, R15 ;  /* 0x0000000f200f7220 */ /* 0x000fe20000400000 */
[C---:B------:R-:W-:Y:S01]  /*6620*/  FFMA R3, R35.reuse, R40, R3 ;  /* 0x0000002823037223 */ /* 0x040fe20000000003 */
[----:B------:R-:W-:Y:S01]  /*6630*/  LOP3.LUT R46, R50, 0xffff0000, RZ, 0xc0, !PT ;  /* 0xffff0000322e7812 */ /* 0x000fe200078ec0ff */
[C---:B------:R-:W-:Y:S01]  /*6640*/  FMUL R12, R32.reuse, R16 ;  /* 0x00000010200c7220 */ /* 0x040fe20000400000 */
[----:B------:R-:W-:Y:S01]  /*6650*/  FFMA R10, R35, R43, R10 ;  /* 0x0000002b230a7223 */ /* 0x000fe2000000000a */
[----:B------:R-:W-:Y:S01]  /*6660*/  SHF.L.U32 R47, R51, 0x10, RZ ;  /* 0x00000010332f7819 */ /* 0x000fe200000006ff */
[C---:B------:R-:W-:Y:S01]  /*6670*/  FMUL R13, R32.reuse, R17 ;  /* 0x00000011200d7220 */ /* 0x040fe20000400000 */
[----:B------:R-:W-:Y:S01]  /*6680*/  FFMA R11, R35, R42, R11 ;  /* 0x0000002a230b7223 */ /* 0x000fe2000000000b */
[----:B------:R-:W-:Y:S01]  /*6690*/  LOP3.LUT R48, R51, 0xffff0000, RZ, 0xc0, !PT ;  /* 0xffff000033307812 */ /* 0x000fe200078ec0ff */
[C---:B------:R-:W-:Y:S01]  /*66a0*/  FMUL R14, R32.reuse, R18 ;  /* 0x00000012200e7220 */ /* 0x040fe20000400000 */
[----:B------:R-:W-:Y:S01]  /*66b0*/  FFMA R15, R35, R44, R15 ;  /* 0x0000002c230f7223 */ /* 0x000fe2000000000f */
[----:B------:R-:W-:Y:S01]  /*66c0*/  FMUL R19, R32, R19 ;  /* 0x0000001320137220 */ /* 0x000fe20000400000 */
[----:B------:R-:W-:Y:S01]  /*66d0*/  F2FP.BF16.F32.PACK_AB R64, R5, R4 ;  /* 0x000000040540723e */ /* 0x000fe200000010ff */
[----:B------:R-:W-:Y:S01]  /*66e0*/  FFMA R12, R35, R45, R12 ;  /* 0x0000002d230c7223 */ /* 0x000fe2000000000c */
[----:B------:R-:W-:Y:S01]  /*66f0*/  F2FP.BF16.F32.PACK_AB R65, R7, R6 ;  /* 0x000000060741723e */ /* 0x000fe200000010ff */
[----:B------:R-:W-:Y:S01]  /*6700*/  FFMA R13, R35, R46, R13 ;  /* 0x0000002e230d7223 */ /* 0x000fe2000000000d */
[----:B------:R-:W-:Y:S01]  /*6710*/  F2FP.BF16.F32.PACK_AB R66, R9, R8 ;  /* 0x000000080942723e */ /* 0x000fe200000010ff */
[C---:B------:R-:W-:Y:S01]  /*6720*/  FFMA R14, R35.reuse, R47, R14 ;  /* 0x0000002f230e7223 */ /* 0x040fe2000000000e */
[----:B------:R-:W-:Y:S01]  /*6730*/  F2FP.BF16.F32.PACK_AB R67, R2, R0 ;  /* 0x000000000243723e */ /* 0x000fe200000010ff */
[----:B------:R-:W-:Y:S01]  /*6740*/  FFMA R19, R35, R48, R19 ;  /* 0x0000003023137223 */ /* 0x000fe20000000013 */
[----:B------:R-:W-:Y:S02]  /*6750*/  F2FP.BF16.F32.PACK_AB R76, R10, R3 ;  /* 0x000000030a4c723e */ /* 0x000fe400000010ff */
[----:B------:R-:W-:Y:S01]  /*6760*/  F2FP.BF16.F32.PACK_AB R77, R15, R11 ;  /* 0x0000000b0f4d723e */ /* 0x000fe200000010ff */
[----:B------:R1:W-:Y:S01]  /*6770*/  STS.128 [R89+0x300], R64 ;  /* 0x0003004059007388 */ /* 0x0003e20000000c00 */
[----:B------:R-:W-:Y:S02]  /*6780*/  F2FP.BF16.F32.PACK_AB R78, R13, R12 ;  /* 0x0000000c0d4e723e */ /* 0x000fe400000010ff */
[----:B------:R-:W-:Y:S05]  /*6790*/  F2FP.BF16.F32.PACK_AB R79, R19, R14 ;  /* 0x0000000e134f723e */ /* 0x000fea00000010ff */
[----:B------:R1:W-:Y:S01]  /*67a0*/  STS.128 [R93], R76 ;  /* 0x0000004c5d007388 */ /* 0x0003e20000000c00 */
[----:B------:R-:W-:Y:S01]  /*67b0*/  @!PT LDS RZ, [RZ] ;  /* 0x00000000fffff984 */ /* 0x000fe20000000800 */
[----:B------:R-:W-:Y:S01]  /*67c0*/  @!PT LDS RZ, [RZ] ;  /* 0x00000000fffff984 */ /* 0x000fe20000000800 */
[----:B------:R-:W-:Y:S01]  /*67d0*/  @!PT LDS RZ, [RZ] ;  /* 0x00000000fffff984 */ /* 0x000fe20000000800 */
[----:B------:R-:W-:Y:S01]  /*67e0*/  @!PT LDS RZ, [RZ] ;  /* 0x00000000fffff984 */ /* 0x000fe20000000800 */
[----:B------:R2:W-:Y:S07]  /*67f0*/  MEMBAR.ALL.CTA ;  /* 0x0000000000007992 */ /* 0x0005ee0000008000 */
[----:B--2---:R-:W2:Y:S02]  /*6800*/  FENCE.VIEW.ASYNC.S ;  /* 0x00000000000073c6 */ /* 0x004ea40000000000 */
[----:B--2---:R-:W-:Y:S06]  /*6810*/  BAR.SYNC.DEFER_BLOCKING 0x1, 0x80 ;  /* 0x0042000000007b1d */ /* 0x004fec0000010000 */
[----:B------:R-:W-:Y:S05]  /*6820*/  @P0 BRA `(.L_x_114) ;  /* 0x00000000002c0947 */ /* 0x000fea0003800000 */
[----:B------:R-:W-:Y:S01]  /*6830*/  R2UR UR12, R63 ;  /* 0x000000003f0c72ca */ /* 0x000fe200000e0000 */
[----:B------:R-:W-:Y:S01]  /*6840*/  UIADD3 UR10, UP0, UPT, UR46, 0x680, URZ ;  /* 0x000006802e0a7890 */ /* 0x000fe2000ff1e0ff */
[----:B------:R-:W-:Y:S01]  /*6850*/  R2UR UR9, R69 ;  /* 0x00000000450972ca */ /* 0x000fe200000e0000 */
[----:B------:R-:W-:Y:S01]  /*6860*/  UMOV UR7, UR36 ;  /* 0x0000002400077c82 */ /* 0x000fe20008000000 */
[----:B------:R-:W-:Y:S01]  /*6870*/  R2UR UR8, R91 ;  /* 0x000000005b0872ca */ /* 0x000fe200000e0000 */
[----:B------:R-:W-:Y:S08]  /*6880*/  UIADD3.X UR11, UPT, UPT, URZ, UR47, URZ, UP0, !UPT ;  /* 0x0000002fff0b7290 */ /* 0x000ff000087fe4ff */
[----:B------:R-:W-:Y:S02]  /*6890*/  USHF.L.U32 UR5, UR12, 0x4, URZ ;  /* 0x000000040c057899 */ /* 0x000fe400080006ff */
[----:B------:R-:W-:Y:S02]  /*68a0*/  USHF.L.U32 UR6, UR9, 0x7, URZ ;  /* 0x0000000709067899 */ /* 0x000fe400080006ff */
[----:B------:R-:W-:Y:S09]  /*68b0*/  UIADD3 UR4, UPT, UPT, UR42, 0x300, UR8 ;  /* 0x000003002a047890 */ /* 0x000ff2000fffe008 */
[----:B------:R2:W-:Y:S02]  /*68c0*/  UTMASTG.3D [UR4], [UR10] ;  /* 0x000000040a0073b5 */ /* 0x0005e40008010000 */
[----:B--2---:R0:W-:Y:S02]  /*68d0*/  UTMACMDFLUSH ;  /* 0x00000000000079b7 */ /* 0x0041e40000000000 */
.L_x_114:
[----:B------:R-:W-:Y:S05]  /*68e0*/  BSYNC.RECONVERGENT B0 ;  /* 0x0000000000007941 */ /* 0x000fea0003800200 */
.L_x_113:
[----:B------:R-:W-:Y:S04]  /*68f0*/  BSSY.RECONVERGENT B0, `(.L_x_115) ;  /* 0x0000003000007945 */ /* 0x000fe80003800200 */
[----:B------:R-:W-:Y:S05]  /*6900*/  @P0 BRA `(.L_x_116) ;  /* 0x0000000000040947 */ /* 0x000fea0003800000 */
[----:B------:R-:W-:Y:S04]  /*6910*/  DEPBAR.LE SB0, 0x0 ;  /* 0x000080000000791a */ /* 0x000fe80000000000 */
.L_x_116:
[----:B------:R-:W-:Y:S05]  /*6920*/  BSYNC.RECONVERGENT B0 ;  /* 0x0000000000007941 */ /* 0x000fea0003800200 */
.L_x_115:
[----:B------:R-:W-:Y:S01]  /*6930*/  BAR.SYNC.DEFER_BLOCKING 0x1, 0x80 ;  /* 0x0042000000007b1d */ /* 0x000fe20000010000 */
[----:B------:R-:W-:Y:S01]  /*6940*/  UIADD3 UR43, UPT, UPT, UR43, 0x1, URZ ;  /* 0x000000012b2b7890 */ /* 0x000fe2000fffe0ff */
[----:B------:R-:W-:Y:S02]  /*6950*/  IADD3 R0, PT, PT, R30, 0x1, RZ ;  /* 0x000000011e007810 */ /* 0x000fe40007ffe0ff */
[----:B------:R-:W-:Y:S01]  /*6960*/  IADD3 R82, PT, PT, R82, 0x1, RZ ;  /* 0x0000000152527810 */ /* 0x000fe20007ffe0ff */
[----:B------:R-:W-:Y:S09]  /*6970*/  UISETP.NE.AND UP0, UPT, UR43, URZ, UPT ;  /* 0x000000ff2b00728c */ /* 0x000ff2000bf05270 */
[----:B------:R-:W-:Y:S05]  /*6980*/  BRA.U !UP0, `(.L_x_117) ;  /* 0x0000000108287547 */ /* 0x000fea000b800000 */
[----:B------:R-:W-:Y:S01]  /*6990*/  ISETP.NE.AND P0, PT, R92, RZ, PT ;  /* 0x000000ff5c00720c */ /* 0x000fe20003f05270 */
[----:B------:R-:W-:Y:S11]  /*69a0*/  IMAD.U32 R2, RZ, RZ, UR37 ;  /* 0x00000025ff027e24 */ /* 0x000ff6000f8e00ff */
[----:B------:R-:W-:Y:S01]  /*69b0*/  @!UPT UIADD3 URZ, UPT, UPT, URZ, URZ, URZ ;  /* 0x000000fffffff290 */ /* 0x000fe2000fffe0ff */
[C---:B------:R-:W-:Y:S01]  /*69c0*/  @P0 LEA R3, R81.reuse, UR42, 0x3 ;  /* 0x0000002a51030c11 */ /* 0x040fe2000f8e18ff */
[----:B------:R-:W-:Y:S04]  /*69d0*/  VIADD R81, R81, 0x1 ;  /* 0x0000000151517836 */ /* 0x000fe80000000000 */
[----:B------:R-:W-:Y:S05]  /*69e0*/  @P0 VIADD R3, R3, 0x190 ;  /* 0x0000019003030836 */ /* 0x000fea0000000000 */
[----:B------:R-:W-:Y:S04]  /*69f0*/  @P0 PRMT R2, R2, 0x654, R3 ;  /* 0x0000065402020816 */ /* 0x000fe80000000003 */
[----:B------:R2:W-:Y:S01]  /*6a00*/  @P0 SYNCS.ARRIVE.TRANS64.RED.A1T0 RZ, [R2+URZ], RZ ;  /* 0x000000ff02ff09a7 */ /* 0x0005e200081004ff */
[C---:B------:R-:W-:Y:S04]  /*6a10*/  ISETP.NE.AND P0, PT, R81.reuse, 0x2, PT ;  /* 0x000000025100780c */ /* 0x040fe80003f05270 */
[----:B------:R-:W-:Y:S09]  /*6a20*/  SEL R81, R81, RZ, P0 ;  /* 0x000000ff51517207 */ /* 0x000ff20000000000 */
.L_x_117:
[----:B------:R-:W-:Y:S01]  /*6a30*/  ISETP.NE.AND P3, PT, R88, RZ, PT ;  /* 0x000000ff5800720c */ /* 0x000fe20003f65270 */
[----:B------:R-:W-:Y:S01]  /*6a40*/  IMAD.IADD R63, R29, 0x1, R62 ;  /* 0x000000011d3f7824 */ /* 0x000fe200078e023e */
[----:B------:R-:W-:Y:S01]  /*6a50*/  ISETP.NE.AND P0, PT, R90, 0x2, PT ;  /* 0x000000025a00780c */ /* 0x000fe20003f05270 */
[----:B------:R-:W-:Y:S01]  /*6a60*/  IMAD.IADD R69, R31, 0x1, R68 ;  /* 0x000000011f457824 */ /* 0x000fe200078e0244 */
[----:B------:R-:W-:Y:S02]  /*6a70*/  ISETP.NE.AND P1, PT, R0, 0x4, PT ;  /* 0x000000040000780c */ /* 0x000fe40003f25270 */
[----:B------:R-:W-:Y:S02]  /*6a80*/  ISETP.NE.AND P2, PT, R82, 0x2, PT ;  /* 0x000000025200780c */ /* 0x000fe40003f45270 */
[----:B------:R-:W-:Y:S02]  /*6a90*/  SEL R4, RZ, 0x1, P0 ;  /* 0x00000001ff047807 */ /* 0x000fe40000000000 */
[----:B------:R-:W-:Y:S02]  /*6aa0*/  SEL R3, RZ, 0x1, P1 ;  /* 0x00000001ff037807 */ /* 0x000fe40000800000 */
[----:B--2---:R-:W-:Y:S02]  /*6ab0*/  SEL R2, RZ, 0x1, P2 ;  /* 0x00000001ff027807 */ /* 0x004fe40001000000 */
[----:B------:R-:W-:Y:S02]  /*6ac0*/  @P3 R2UR UR36, R80 ;  /* 0x00000000502432ca */ /* 0x000fe400000e0000 */
[----:B------:R-:W-:Y:S02]  /*6ad0*/  LOP3.LUT R83, R83, R4, RZ, 0x3c, !PT ;  /* 0x0000000453537212 */ /* 0x000fe400078e3cff */
[----:B------:R-:W-:Y:S02]  /*6ae0*/  LOP3.LUT R84, R84, R3, RZ, 0x3c, !PT ;  /* 0x0000000354547212 */ /* 0x000fe400078e3cff */
[----:B------:R-:W-:Y:S02]  /*6af0*/  LOP3.LUT R85, R85, R2, RZ, 0x3c, !PT ;  /* 0x0000000255557212 */ /* 0x000fe400078e3cff */
[----:B------:R-:W-:Y:S02]  /*6b00*/  SEL R90, R90, RZ, P0 ;  /* 0x000000ff5a5a7207 */ /* 0x000fe40000000000 */
[----:B------:R-:W-:Y:S02]  /*6b10*/  SEL R30, R0, RZ, P1 ;  /* 0x000000ff001e7207 */ /* 0x000fe40000800000 */
[----:B------:R-:W-:Y:S01]  /*6b20*/  SEL R82, R82, RZ, P2 ;  /* 0x000000ff52527207 */ /* 0x000fe20001000000 */
[----:B------:R-:W-:Y:S06]  /*6b30*/  @P3 BRA `(.L_x_118) ;  /* 0xffffffe800743947 */ /* 0x000fec000383ffff */
[----:B------:R-:W-:-:S09]  /*6b40*/  UISETP.NE.AND UP0, UPT, UR45, URZ, UPT ;  /* 0x000000ff2d00728c */ /* 0x000fd2000bf05270 */
[----:B------:R-:W-:Y:S05]  /*6b50*/  BRA.U !UP0, `(.L_x_119) ;  /* 0x0000000108487547 */ /* 0x000fea000b800000 */
[----:B------:R-:W2:Y:S02]  /*6b60*/  LDCU.64 UR4, c[0x0][0x890] ;  /* 0x00011200ff0477ac */ /* 0x000ea40008000a00 */
[----:B--2---:R-:W-:-:S04]  /*6b70*/  UISETP.NE.U32.AND UP0, UPT, UR4, URZ, UPT ;  /* 0x000000ff0400728c */ /* 0x004fc8000bf05070 */
[----:B------:R-:W-:-:S09]  /*6b80*/  UISETP.NE.AND.EX UP0, UPT, UR5, URZ, UPT, UP0 ;  /* 0x000000ff0500728c */ /* 0x000fd2000bf05300 */
[----:B------:R-:W-:Y:S05]  /*6b90*/  BRA.U UP0, `(.L_x_120) ;  /* 0x00000001000c7547 */ /* 0x000fea000b800000 */
[----:B------:R-:W-:-:S13]  /*6ba0*/  FSETP.NEU.AND P0, PT, R35, RZ, PT ;  /* 0x000000ff2300720b */ /* 0x000fda0003f0d000 */
[----:B------:R-:W-:Y:S05]  /*6bb0*/  @!P0 EXIT ;  /* 0x000000000000894d */ /* 0x000fea0003800000 */
[----:B------:R-:W-:Y:S05]  /*6bc0*/  BRA `(.L_x_119) ;  /* 0x00000000002c7947 */ /* 0x000fea0003800000 */
.L_x_120:
[----:B------:R-:W-:Y:S01]  /*6bd0*/  LOP3.LUT P0, RZ, R70, 0xff, RZ, 0xc0, !PT ;  /* 0x000000ff46ff7812 */ /* 0x000fe2000780c0ff */
[----:B------:R-:W-:-:S12]  /*6be0*/  BSSY.RECONVERGENT B0, `(.L_x_119) ;  /* 0x0000009000007945 */ /* 0x000fd80003800200 */
[----:B------:R-:W-:Y:S05]  /*6bf0*/  @P0 BRA `(.L_x_121) ;  /* 0x0000000000140947 */ /* 0x000fea0003800000 */
[----:B------:R-:W2:Y:S02]  /*6c00*/  LDCU.64 UR4, c[0x0][0x888] ;  /* 0x00011100ff0477ac */ /* 0x000ea40008000a00 */
[----:B--2---:R-:W-:-:S04]  /*6c10*/  ISETP.NE.U32.AND P0, PT, RZ, UR4, PT ;  /* 0x00000004ff007c0c */ /* 0x004fc8000bf05070 */
[----:B------:R-:W-:-:S13]  /*6c20*/  ISETP.NE.AND.EX P0, PT, RZ, UR5, PT, P0 ;  /* 0x00000005ff007c0c */ /* 0x000fda000bf05300 */
[----:B------:R-:W-:Y:S05]  /*6c30*/  @!P0 EXIT ;  /* 0x000000000000894d */ /* 0x000fea0003800000 */
[----:B------:R-:W-:Y:S05]  /*6c40*/  BRA `(.L_x_122) ;  /* 0x0000000000087947 */ /* 0x000fea0003800000 */
.L_x_121:
[----:B------:R-:W-:-:S13]  /*6c50*/  FSETP.NEU.AND P0, PT, R35, RZ, PT ;  /* 0x000000ff2300720b */ /* 0x000fda0003f0d000 */
[----:B------:R-:W-:Y:S05]  /*6c60*/  @!P0 EXIT ;  /* 0x000000000000894d */ /* 0x000fea0003800000 */
.L_x_122:
[----:B------:R-:W-:Y:S05]  /*6c70*/  BSYNC.RECONVERGENT B0 ;  /* 0x0000000000007941 */ /* 0x000fea0003800200 */
.L_x_119:
[----:B------:R-:W-:-:S04]  /*6c80*/  DEPBAR.LE SB0, 0x0 ;  /* 0x000080000000791a */ /* 0x000fc80000000000 */
[----:B------:R-:W-:Y:S05]  /*6c90*/  EXIT ;  /* 0x000000000000794d */ /* 0x000fea0003800000 */
.L_x_20:
[----:B--2---:R2:W1:Y:S02]  /*6ca0*/  SYNCS.PHASECHK.TRANS64.TRYWAIT P0, [R3+URZ+0x220], R2 ;  /* 0x00022002030075a7 */ /* 0x00446400080011ff */
[----:B-1----:R-:W-:Y:S05]  /*6cb0*/  @!P0 NANOSLEEP.SYNCS 0x989680 ;  /* 0x009896800000895d */ /* 0x002fea0003900000 */
[----:B------:R-:W1:Y:S02]  /*6cc0*/  @!P0 SYNCS.PHASECHK.TRANS64 P0, [R3+URZ+0x220], R2 ;  /* 0x00022002030085a7 */ /* 0x000e6400080010ff */
[----:B-1----:R-:W-:Y:S05]  /*6cd0*/  @!P0 BRA `(.L_x_20) ;  /* 0xfffffffc00f08947 */ /* 0x002fea000383ffff */
[----:B------:R-:W-:Y:S05]  /*6ce0*/  BRA `(.L_x_123) ;  /* 0xffffffa800dc7947 */ /* 0x000fea000383ffff */
.L_x_23:
[----:B-1----:R-:W-:-:S07]  /*6cf0*/  MOV R2, UR33 ;  /* 0x0000002100027c02 */ /* 0x002fce0008000f00 */
.L_x_124:
[----:B-1----:R1:W2:Y:S02]  /*6d00*/  SYNCS.PHASECHK.TRANS64.TRYWAIT P0, [R2+URZ+0xc0], R5 ;  /* 0x0000c005020075a7 */ /* 0x0022a400080011ff */
[----:B--2---:R-:W-:Y:S05]  /*6d10*/  @!P0 NANOSLEEP.SYNCS 0x989680 ;  /* 0x009896800000895d */ /* 0x004fea0003900000 */
[----:B------:R-:W2:Y:S02]  /*6d20*/  @!P0 SYNCS.PHASECHK.TRANS64 P0, [R2+URZ+0xc0], R5 ;  /* 0x0000c005020085a7 */ /* 0x000ea400080010ff */
[----:B--2---:R-:W-:Y:S05]  /*6d30*/  @!P0 BRA `(.L_x_124) ;  /* 0xfffffffc00f08947 */ /* 0x004fea000383ffff */
[----:B------:R-:W-:Y:S05]  /*6d40*/  BRA `(.L_x_22) ;  /* 0xffffffac002c7947 */ /* 0x000fea000383ffff */
.L_x_29:
[----:B-1----:R-:W-:-:S07]  /*6d50*/  MOV R2, UR17 ;  /* 0x0000001100027c02 */ /* 0x002fce0008000f00 */
.L_x_125:
[----:B-1----:R1:W2:Y:S02]  /*6d60*/  SYNCS.PHASECHK.TRANS64.TRYWAIT P0, [R2+URZ+0xc0], R5 ;  /* 0x0000c005020075a7 */ /* 0x0022a400080011ff */
[----:B--2---:R-:W-:Y:S05]  /*6d70*/  @!P0 NANOSLEEP.SYNCS 0x989680 ;  /* 0x009896800000895d */ /* 0x004fea0003900000 */
[----:B------:R-:W2:Y:S02]  /*6d80*/  @!P0 SYNCS.PHASECHK.TRANS64 P0, [R2+URZ+0xc0], R5 ;  /* 0x0000c005020085a7 */ /* 0x000ea400080010ff */
[----:B--2---:R-:W-:Y:S05]  /*6d90*/  @!P0 BRA `(.L_x_125) ;  /* 0xfffffffc00f08947 */ /* 0x004fea000383ffff */
[----:B------:R-:W-:Y:S05]  /*6da0*/  BRA `(.L_x_28) ;  /* 0xffffffac00d47947 */ /* 0x000fea000383ffff */
.L_x_33:
[----:B-1----:R1:W2:Y:S02]  /*6db0*/  SYNCS.PHASECHK.TRANS64.TRYWAIT P0, [R2+URZ+0x1b0], R3 ;  /* 0x0001b003020075a7 */ /* 0x0022a400080011ff */
[----:B--2---:R-:W-:Y:S05]  /*6dc0*/  @!P0 NANOSLEEP.SYNCS 0x989680 ;  /* 0x009896800000895d */ /* 0x004fea0003900000 */
[----:B------:R-:W2:Y:S02]  /*6dd0*/  @!P0 SYNCS.PHASECHK.TRANS64 P0, [R2+URZ+0x1b0], R3 ;  /* 0x0001b003020085a7 */ /* 0x000ea400080010ff */
[----:B--2---:R-:W-:Y:S05]  /*6de0*/  @!P0 BRA `(.L_x_33) ;  /* 0xfffffffc00f08947 */ /* 0x004fea000383ffff */
[----:B------:R-:W-:Y:S05]  /*6df0*/  BRA `(.L_x_126) ;  /* 0xffffffb000647947 */ /* 0x000fea000383ffff */
.L_x_37:
[----:B----4-:R-:W-:-:S07]  /*6e00*/  MOV R0, UR5 ;  /* 0x0000000500007c02 */ /* 0x010fce0008000f00 */
.L_x_127:
[----:B-1----:R1:W2:Y:S02]  /*6e10*/  SYNCS.PHASECHK.TRANS64.TRYWAIT P0, [R0+URZ], R3 ;  /* 0x00000003000075a7 */ /* 0x0022a400080011ff */
[----:B--2---:R-:W-:Y:S05]  /*6e20*/  @!P0 NANOSLEEP.SYNCS 0x989680 ;  /* 0x009896800000895d */ /* 0x004fea0003900000 */
[----:B------:R-:W2:Y:S02]  /*6e30*/  @!P0 SYNCS.PHASECHK.TRANS64 P0, [R0+URZ], R3 ;  /* 0x00000003000085a7 */ /* 0x000ea400080010ff */
[----:B--2---:R-:W-:Y:S05]  /*6e40*/  @!P0 BRA `(.L_x_127) ;  /* 0xfffffffc00f08947 */ /* 0x004fea000383ffff */
[----:B------:R-:W-:Y:S05]  /*6e50*/  BRA `(.L_x_128) ;  /* 0xffffffb400d47947 */ /* 0x000fea000383ffff */
.L_x_38:
[----:B----4-:R-:W-:-:S07]  /*6e60*/  MOV R0, UR5 ;  /* 0x0000000500007c02 */ /* 0x010fce0008000f00 */
.L_x_129:
[----:B-1----:R1:W2:Y:S02]  /*6e70*/  SYNCS.PHASECHK.TRANS64.TRYWAIT P0, [R0+URZ], R3 ;  /* 0x00000003000075a7 */ /* 0x0022a400080011ff */
[----:B--2---:R-:W-:Y:S05]  /*6e80*/  @!P0 NANOSLEEP.SYNCS 0x989680 ;  /* 0x009896800000895d */ /* 0x004fea0003900000 */
[----:B------:R-:W2:Y:S02]  /*6e90*/  @!P0 SYNCS.PHASECHK.TRANS64 P0, [R0+URZ], R3 ;  /* 0x00000003000085a7 */ /* 0x000ea400080010ff */
[----:B--2---:R-:W-:Y:S05]  /*6ea0*/  @!P0 BRA `(.L_x_129) ;  /* 0xfffffffc00f08947 */ /* 0x004fea000383ffff */
[----:B------:R-:W-:Y:S05]  /*6eb0*/  BRA `(.L_x_130) ;  /* 0xffffffb400e07947 */ /* 0x000fea000383ffff */
.L_x_39:
[----:B----4-:R-:W-:-:S07]  /*6ec0*/  MOV R0, UR5 ;  /* 0x0000000500007c02 */ /* 0x010fce0008000f00 */
.L_x_131:
[----:B-1----:R1:W2:Y:S02]  /*6ed0*/  SYNCS.PHASECHK.TRANS64.TRYWAIT P0, [R0+URZ], R3 ;  /* 0x00000003000075a7 */ /* 0x0022a400080011ff */
[----:B--2---:R-:W-:Y:S05]  /*6ee0*/  @!P0 NANOSLEEP.SYNCS 0x989680 ;  /* 0x009896800000895d */ /* 0x004fea0003900000 */
[----:B------:R-:W2:Y:S02]  /*6ef0*/  @!P0 SYNCS.PHASECHK.TRANS64 P0, [R0+URZ], R3 ;  /* 0x00000003000085a7 */ /* 0x000ea400080010ff */
[----:B--2---:R-:W-:Y:S05]  /*6f00*/  @!P0 BRA `(.L_x_131) ;  /* 0xfffffffc00f08947 */ /* 0x004fea000383ffff */
[----:B------:R-:W-:Y:S05]  /*6f10*/  BRA `(.L_x_132) ;  /* 0xffffffb400ec7947 */ /* 0x000fea000383ffff */
.L_x_40:
[----:B----4-:R-:W-:-:S07]  /*6f20*/  MOV R0, UR5 ;  /* 0x0000000500007c02 */ /* 0x010fce0008000f00 */
.L_x_133:
[----:B-1----:R1:W2:Y:S02]  /*6f30*/  SYNCS.PHASECHK.TRANS64.TRYWAIT P0, [R0+URZ], R3 ;  /* 0x00000003000075a7 */ /* 0x0022a400080011ff */
[----:B--2---:R-:W-:Y:S05]  /*6f40*/  @!P0 NANOSLEEP.SYNCS 0x989680 ;  /* 0x009896800000895d */ /* 0x004fea0003900000 */
[----:B------:R-:W2:Y:S02]  /*6f50*/  @!P0 SYNCS.PHASECHK.TRANS64 P0, [R0+URZ], R3 ;  /* 0x00000003000085a7 */ /* 0x000ea400080010ff */
[----:B--2---:R-:W-:Y:S05]  /*6f60*/  @!P0 BRA `(.L_x_133) ;  /* 0xfffffffc00f08947 */ /* 0x004fea000383ffff */
[----:B------:R-:W-:Y:S05]  /*6f70*/  BRA `(.L_x_134) ;  /* 0xffffffb400f87947 */ /* 0x000fea000383ffff */
.L_x_41:
[----:B----4-:R-:W-:-:S07]  /*6f80*/  MOV R0, UR5 ;  /* 0x0000000500007c02 */ /* 0x010fce0008000f00 */
.L_x_135:
[----:B-1----:R1:W2:Y:S02]  /*6f90*/  SYNCS.PHASECHK.TRANS64.TRYWAIT P0, [R0+URZ], R3 ;  /* 0x00000003000075a7 */ /* 0x0022a400080011ff */
[----:B--2---:R-:W-:Y:S05]  /*6fa0*/  @!P0 NANOSLEEP.SYNCS 0x989680 ;  /* 0x009896800000895d */ /* 0x004fea0003900000 */
[----:B------:R-:W2:Y:S02]  /*6fb0*/  @!P0 SYNCS.PHASECHK.TRANS64 P0, [R0+URZ], R3 ;  /* 0x00000003000085a7 */ /* 0x000ea400080010ff */
[----:B--2---:R-:W-:Y:S05]  /*6fc0*/  @!P0 BRA `(.L_x_135) ;  /* 0xfffffffc00f08947 */ /* 0x004fea000383ffff */
[----:B------:R-:W-:Y:S05]  /*6fd0*/  BRA `(.L_x_136) ;  /* 0xffffffb800047947 */ /* 0x000fea000383ffff */
.L_x_42:
[----:B----4-:R-:W-:-:S07]  /*6fe0*/  MOV R0, UR5 ;  /* 0x0000000500007c02 */ /* 0x010fce0008000f00 */
.L_x_137:
[----:B-1----:R1:W2:Y:S02]  /*6ff0*/  SYNCS.PHASECHK.TRANS64.TRYWAIT P0, [R0+URZ], R3 ;  /* 0x00000003000075a7 */ /* 0x0022a400080011ff */
[----:B--2---:R-:W-:Y:S05]  /*7000*/  @!P0 NANOSLEEP.SYNCS 0x989680 ;  /* 0x009896800000895d */ /* 0x004fea0003900000 */
[----:B------:R-:W2:Y:S02]  /*7010*/  @!P0 SYNCS.PHASECHK.TRANS64 P0, [R0+URZ], R3 ;  /* 0x00000003000085a7 */ /* 0x000ea400080010ff */
[----:B--2---:R-:W-:Y:S05]  /*7020*/  @!P0 BRA `(.L_x_137) ;  /* 0xfffffffc00f08947 */ /* 0x004fea000383ffff */
[----:B------:R-:W-:Y:S05]  /*7030*/  BRA `(.L_x_138) ;  /* 0xffffffb800107947 */ /* 0x000fea000383ffff */
.L_x_43:
[----:B----4-:R-:W-:-:S07]  /*7040*/  MOV R0, UR5 ;  /* 0x0000000500007c02 */ /* 0x010fce0008000f00 */
.L_x_139:
[----:B-1----:R1:W2:Y:S02]  /*7050*/  SYNCS.PHASECHK.TRANS64.TRYWAIT P0, [R0+URZ], R3 ;  /* 0x00000003000075a7 */ /* 0x0022a400080011ff */
[----:B--2---:R-:W-:Y:S05]  /*7060*/  @!P0 NANOSLEEP.SYNCS 0x989680 ;  /* 0x009896800000895d */ /* 0x004fea0003900000 */
[----:B------:R-:W2:Y:S02]  /*7070*/  @!P0 SYNCS.PHASECHK.TRANS64 P0, [R0+URZ], R3 ;  /* 0x00000003000085a7 */ /* 0x000ea400080010ff */
[----:B--2---:R-:W-:Y:S05]  /*7080*/  @!P0 BRA `(.L_x_139) ;  /* 0xfffffffc00f08947 */ /* 0x004fea000383ffff */
[----:B------:R-:W-:Y:S05]  /*7090*/  BRA `(.L_x_140) ;  /* 0xffffffb8001c7947 */ /* 0x000fea000383ffff */
.L_x_44:
[----:B----4-:R-:W-:-:S07]  /*70a0*/  MOV R0, UR5 ;  /* 0x0000000500007c02 */ /* 0x010fce0008000f00 */
.L_x_141:
[----:B-1----:R1:W2:Y:S02]  /*70b0*/  SYNCS.PHASECHK.TRANS64.TRYWAIT P0, [R0+URZ], R3 ;  /* 0x00000003000075a7 */ /* 0x0022a400080011ff */
[----:B--2---:R-:W-:Y:S05]  /*70c0*/  @!P0 NANOSLEEP.SYNCS 0x989680 ;  /* 0x009896800000895d */ /* 0x004fea0003900000 */
[----:B------:R-:W2:Y:S02]  /*70d0*/  @!P0 SYNCS.PHASECHK.TRANS64 P0, [R0+URZ], R3 ;  /* 0x00000003000085a7 */ /* 0x000ea400080010ff */
[----:B--2---:R-:W-:Y:S05]  /*70e0*/  @!P0 BRA `(.L_x_141) ;  /* 0xfffffffc00f08947 */ /* 0x004fea000383ffff */
[----:B------:R-:W-:Y:S05]  /*70f0*/  BRA `(.L_x_142) ;  /* 0xffffffb800287947 */ /* 0x000fea000383ffff */
.L_x_45:
[----:B----4-:R-:W-:-:S07]  /*7100*/  MOV R0, UR5 ;  /* 0x0000000500007c02 */ /* 0x010fce0008000f00 */
.L_x_143:
[----:B-1----:R1:W2:Y:S02]  /*7110*/  SYNCS.PHASECHK.TRANS64.TRYWAIT P0, [R0+URZ], R3 ;  /* 0x00000003000075a7 */ /* 0x0022a400080011ff */
[----:B--2---:R-:W-:Y:S05]  /*7120*/  @!P0 NANOSLEEP.SYNCS 0x989680 ;  /* 0x009896800000895d */ /* 0x004fea0003900000 */
[----:B------:R-:W2:Y:S02]  /*7130*/  @!P0 SYNCS.PHASECHK.TRANS64 P0, [R0+URZ], R3 ;  /* 0x00000003000085a7 */ /* 0x000ea400080010ff */
[----:B--2---:R-:W-:Y:S05]  /*7140*/  @!P0 BRA `(.L_x_143) ;  /* 0xfffffffc00f08947 */ /* 0x004fea000383ffff */
[----:B------:R-:W-:Y:S05]  /*7150*/  BRA `(.L_x_144) ;  /* 0xffffffb800347947 */ /* 0x000fea000383ffff */
.L_x_46:
[----:B----4-:R-:W-:-:S07]  /*7160*/  MOV R0, UR5 ;  /* 0x0000000500007c02 */ /* 0x010fce0008000f00 */
.L_x_145:
[----:B-1----:R1:W2:Y:S02]  /*7170*/  SYNCS.PHASECHK.TRANS64.TRYWAIT P0, [R0+URZ], R3 ;  /* 0x00000003000075a7 */ /* 0x0022a400080011ff */
[----:B--2---:R-:W-:Y:S05]  /*7180*/  @!P0 NANOSLEEP.SYNCS 0x989680 ;  /* 0x009896800000895d */ /* 0x004fea0003900000 */
[----:B------:R-:W2:Y:S02]  /*7190*/  @!P0 SYNCS.PHASECHK.TRANS64 P0, [R0+URZ], R3 ;  /* 0x00000003000085a7 */ /* 0x000ea400080010ff */
[----:B--2---:R-:W-:Y:S05]  /*71a0*/  @!P0 BRA `(.L_x_145) ;  /* 0xfffffffc00f08947 */ /* 0x004fea000383ffff */
[----:B------:R-:W-:Y:S05]  /*71b0*/  BRA `(.L_x_146) ;  /* 0xffffffb800407947 */ /* 0x000fea000383ffff */
.L_x_47:
[----:B----4-:R-:W-:-:S07]  /*71c0*/  MOV R0, UR5 ;  /* 0x0000000500007c02 */ /* 0x010fce0008000f00 */
.L_x_147:
[----:B-1----:R1:W2:Y:S02]  /*71d0*/  SYNCS.PHASECHK.TRANS64.TRYWAIT P0, [R0+URZ], R3 ;  /* 0x00000003000075a7 */ /* 0x0022a400080011ff */
[----:B--2---:R-:W-:Y:S05]  /*71e0*/  @!P0 NANOSLEEP.SYNCS 0x989680 ;  /* 0x009896800000895d */ /* 0x004fea0003900000 */
[----:B------:R-:W2:Y:S02]  /*71f0*/  @!P0 SYNCS.PHASECHK.TRANS64 P0, [R0+URZ], R3 ;  /* 0x00000003000085a7 */ /* 0x000ea400080010ff */
[----:B--2---:R-:W-:Y:S05]  /*7200*/  @!P0 BRA `(.L_x_147) ;  /* 0xfffffffc00f08947 */ /* 0x004fea000383ffff */
[----:B------:R-:W-:Y:S05]  /*7210*/  BRA `(.L_x_148) ;  /* 0xffffffb8004c7947 */ /* 0x000fea000383ffff */
.L_x_48:
[----:B----4-:R-:W-:-:S07]  /*7220*/  MOV R0, UR5 ;  /* 0x0000000500007c02 */ /* 0x010fce0008000f00 */
.L_x_149:
[----:B-1----:R1:W2:Y:S02]  /*7230*/  SYNCS.PHASECHK.TRANS64.TRYWAIT P0, [R0+URZ], R3 ;  /* 0x00000003000075a7 */ /* 0x0022a400080011ff */
[----:B--2---:R-:W-:Y:S05]  /*7240*/  @!P0 NANOSLEEP.SYNCS 0x989680 ;  /* 0x009896800000895d */ /* 0x004fea0003900000 */
[----:B------:R-:W2:Y:S02]  /*7250*/  @!P0 SYNCS.PHASECHK.TRANS64 P0, [R0+URZ], R3 ;  /* 0x00000003000085a7 */ /* 0x000ea400080010ff */
[----:B--2---:R-:W-:Y:S05]  /*7260*/  @!P0 BRA `(.L_x_149) ;  /* 0xfffffffc00f08947 */ /* 0x004fea000383ffff */
[----:B------:R-:W-:Y:S05]  /*7270*/  BRA `(.L_x_150) ;  /* 0xffffffb800587947 */ /* 0x000fea000383ffff */
.L_x_49:
[----:B----4-:R-:W-:-:S07]  /*7280*/  MOV R0, UR5 ;  /* 0x0000000500007c02 */ /* 0x010fce0008000f00 */
.L_x_151:
[----:B-1----:R1:W2:Y:S02]  /*7290*/  SYNCS.PHASECHK.TRANS64.TRYWAIT P0, [R0+URZ], R3 ;  /* 0x00000003000075a7 */ /* 0x0022a400080011ff */
[----:B--2---:R-:W-:Y:S05]  /*72a0*/  @!P0 NANOSLEEP.SYNCS 0x989680 ;  /* 0x009896800000895d */ /* 0x004fea0003900000 */
[----:B------:R-:W2:Y:S02]  /*72b0*/  @!P0 SYNCS.PHASECHK.TRANS64 P0, [R0+URZ], R3 ;  /* 0x00000003000085a7 */ /* 0x000ea400080010ff */
[----:B--2---:R-:W-:Y:S05]  /*72c0*/  @!P0 BRA `(.L_x_151) ;  /* 0xfffffffc00f08947 */ /* 0x004fea000383ffff */
[----:B------:R-:W-:Y:S05]  /*72d0*/  BRA `(.L_x_152) ;  /* 0xffffffb800647947 */ /* 0x000fea000383ffff */
.L_x_50:
[----:B----4-:R-:W-:-:S07]  /*72e0*/  MOV R0, UR5 ;  /* 0x0000000500007c02 */ /* 0x010fce0008000f00 */
.L_x_153:
[----:B-1----:R1:W2:Y:S02]  /*72f0*/  SYNCS.PHASECHK.TRANS64.TRYWAIT P0, [R0+URZ], R3 ;  /* 0x00000003000075a7 */ /* 0x0022a400080011ff */
[----:B--2---:R-:W-:Y:S05]  /*7300*/  @!P0 NANOSLEEP.SYNCS 0x989680 ;  /* 0x009896800000895d */ /* 0x004fea0003900000 */
[----:B------:R-:W2:Y:S02]  /*7310*/  @!P0 SYNCS.PHASECHK.TRANS64 P0, [R0+URZ], R3 ;  /* 0x00000003000085a7 */ /* 0x000ea400080010ff */
[----:B--2---:R-:W-:Y:S05]  /*7320*/  @!P0 BRA `(.L_x_153) ;  /* 0xfffffffc00f08947 */ /* 0x004fea000383ffff */
[----:B------:R-:W-:Y:S05]  /*7330*/  BRA `(.L_x_154) ;  /* 0xffffffb800707947 */ /* 0x000fea000383ffff */
.L_x_51:
[----:B----4-:R-:W-:-:S07]  /*7340*/  MOV R0, UR5 ;  /* 0x0000000500007c02 */ /* 0x010fce0008000f00 */
.L_x_155:
[----:B-1----:R1:W2:Y:S02]  /*7350*/  SYNCS.PHASECHK.TRANS64.TRYWAIT P0, [R0+URZ], R3 ;  /* 0x00000003000075a7 */ /* 0x0022a400080011ff */
[----:B--2---:R-:W-:Y:S05]  /*7360*/  @!P0 NANOSLEEP.SYNCS 0x989680 ;  /* 0x009896800000895d */ /* 0x004fea0003900000 */
[----:B------:R-:W2:Y:S02]  /*7370*/  @!P0 SYNCS.PHASECHK.TRANS64 P0, [R0+URZ], R3 ;  /* 0x00000003000085a7 */ /* 0x000ea400080010ff */
[----:B--2---:R-:W-:Y:S05]  /*7380*/  @!P0 BRA `(.L_x_155) ;  /* 0xfffffffc00f08947 */ /* 0x004fea000383ffff */
[----:B------:R-:W-:Y:S05]  /*7390*/  BRA `(.L_x_156) ;  /* 0xffffffb8007c7947 */ /* 0x000fea000383ffff */
.L_x_52:
[----:B----4-:R-:W-:-:S07]  /*73a0*/  MOV R0, UR5 ;  /* 0x0000000500007c02 */ /* 0x010fce0008000f00 */
.L_x_157:
[----:B-1----:R1:W2:Y:S02]  /*73b0*/  SYNCS.PHASECHK.TRANS64.TRYWAIT P0, [R0+URZ], R3 ;  /* 0x00000003000075a7 */ /* 0x0022a400080011ff */
[----:B--2---:R-:W-:Y:S05]  /*73c0*/  @!P0 NANOSLEEP.SYNCS 0x989680 ;  /* 0x009896800000895d */ /* 0x004fea0003900000 */
[----:B------:R-:W2:Y:S02]  /*73d0*/  @!P0 SYNCS.PHASECHK.TRANS64 P0, [R0+URZ], R3 ;  /* 0x00000003000085a7 */ /* 0x000ea400080010ff */
[----:B--2---:R-:W-:Y:S05]  /*73e0*/  @!P0 BRA `(.L_x_157) ;  /* 0xfffffffc00f08947 */ /* 0x004fea000383ffff */
[----:B------:R-:W-:Y:S05]  /*73f0*/  BRA `(.L_x_158) ;  /* 0xffffffb800887947 */ /* 0x000fea000383ffff */
.L_x_53:
[----:B----4-:R-:W-:-:S07]  /*7400*/  MOV R0, UR5 ;  /* 0x0000000500007c02 */ /* 0x010fce0008000f00 */
.L_x_159:
[----:B-1----:R1:W2:Y:S02]  /*7410*/  SYNCS.PHASECHK.TRANS64.TRYWAIT P0, [R0+URZ], R3 ;  /* 0x00000003000075a7 */ /* 0x0022a400080011ff */
[----:B--2---:R-:W-:Y:S05]  /*7420*/  @!P0 NANOSLEEP.SYNCS 0x989680 ;  /* 0x009896800000895d */ /* 0x004fea0003900000 */
[----:B------:R-:W2:Y:S02]  /*7430*/  @!P0 SYNCS.PHASECHK.TRANS64 P0, [R0+URZ], R3 ;  /* 0x00000003000085a7 */ /* 0x000ea400080010ff */
[----:B--2---:R-:W-:Y:S05]  /*7440*/  @!P0 BRA `(.L_x_159) ;  /* 0xfffffffc00f08947 */ /* 0x004fea000383ffff */
[----:B------:R-:W-:Y:S05]  /*7450*/  BRA `(.L_x_160) ;  /* 0xffffffb800947947 */ /* 0x000fea000383ffff */
.L_x_54:
[----:B----4-:R-:W-:-:S07]  /*7460*/  MOV R0, UR5 ;  /* 0x0000000500007c02 */ /* 0x010fce0008000f00 */
.L_x_161:
[----:B-1----:R1:W2:Y:S02]  /*7470*/  SYNCS.PHASECHK.TRANS64.TRYWAIT P0, [R0+URZ], R3 ;  /* 0x00000003000075a7 */ /* 0x0022a400080011ff */
[----:B--2---:R-:W-:Y:S05]  /*7480*/  @!P0 NANOSLEEP.SYNCS 0x989680 ;  /* 0x009896800000895d */ /* 0x004fea0003900000 */
[----:B------:R-:W2:Y:S02]  /*7490*/  @!P0 SYNCS.PHASECHK.TRANS64 P0, [R0+URZ], R3 ;  /* 0x00000003000085a7 */ /* 0x000ea400080010ff */
[----:B--2---:R-:W-:Y:S05]  /*74a0*/  @!P0 BRA `(.L_x_161) ;  /* 0xfffffffc00f08947 */ /* 0x004fea000383ffff */
[----:B------:R-:W-:Y:S05]  /*74b0*/  BRA `(.L_x_162) ;  /* 0xffffffb800a07947 */ /* 0x000fea000383ffff */
.L_x_55:
[----:B----4-:R-:W-:-:S07]  /*74c0*/  MOV R0, UR5 ;  /* 0x0000000500007c02 */ /* 0x010fce0008000f00 */
.L_x_163:
[----:B-1----:R1:W2:Y:S02]  /*74d0*/  SYNCS.PHASECHK.TRANS64.TRYWAIT P0, [R0+URZ], R3 ;  /* 0x00000003000075a7 */ /* 0x0022a400080011ff */
[----:B--2---:R-:W-:Y:S05]  /*74e0*/  @!P0 NANOSLEEP.SYNCS 0x989680 ;  /* 0x009896800000895d */ /* 0x004fea0003900000 */
[----:B------:R-:W2:Y:S02]  /*74f0*/  @!P0 SYNCS.PHASECHK.TRANS64 P0, [R0+URZ], R3 ;  /* 0x00000003000085a7 */ /* 0x000ea400080010ff */
[----:B--2---:R-:W-:Y:S05]  /*7500*/  @!P0 BRA `(.L_x_163) ;  /* 0xfffffffc00f08947 */ /* 0x004fea000383ffff */
[----:B------:R-:W-:Y:S05]  /*7510*/  BRA `(.L_x_164) ;  /* 0xffffffb800ac7947 */ /* 0x000fea000383ffff */
.L_x_56:
[----:B----4-:R-:W-:-:S07]  /*7520*/  MOV R0, UR5 ;  /* 0x0000000500007c02 */ /* 0x010fce0008000f00 */
.L_x_165:
[----:B-1----:R1:W2:Y:S02]  /*7530*/  SYNCS.PHASECHK.TRANS64.TRYWAIT P0, [R0+URZ], R3 ;  /* 0x00000003000075a7 */ /* 0x0022a400080011ff */
[----:B--2---:R-:W-:Y:S05]  /*7540*/  @!P0 NANOSLEEP.SYNCS 0x989680 ;  /* 0x009896800000895d */ /* 0x004fea0003900000 */
[----:B------:R-:W2:Y:S02]  /*7550*/  @!P0 SYNCS.PHASECHK.TRANS64 P0, [R0+URZ], R3 ;  /* 0x00000003000085a7 */ /* 0x000ea400080010ff */
[----:B--2---:R-:W-:Y:S05]  /*7560*/  @!P0 BRA `(.L_x_165) ;  /* 0xfffffffc00f08947 */ /* 0x004fea000383ffff */
[----:B------:R-:W-:Y:S05]  /*7570*/  BRA `(.L_x_166) ;  /* 0xffffffb800b87947 */ /* 0x000fea000383ffff */
.L_x_57:
[----:B----4-:R-:W-:-:S07]  /*7580*/  MOV R0, UR5 ;  /* 0x0000000500007c02 */ /* 0x010fce0008000f00 */
.L_x_167:
[----:B-1----:R1:W2:Y:S02]  /*7590*/  SYNCS.PHASECHK.TRANS64.TRYWAIT P0, [R0+URZ], R3 ;  /* 0x00000003000075a7 */ /* 0x0022a400080011ff */
[----:B--2---:R-:W-:Y:S05]  /*75a0*/  @!P0 NANOSLEEP.SYNCS 0x989680 ;  /* 0x009896800000895d */ /* 0x004fea0003900000 */
[----:B------:R-:W2:Y:S02]  /*75b0*/  @!P0 SYNCS.PHASECHK.TRANS64 P0, [R0+URZ], R3 ;  /* 0x00000003000085a7 */ /* 0x000ea400080010ff */
[----:B--2---:R-:W-:Y:S05]  /*75c0*/  @!P0 BRA `(.L_x_167) ;  /* 0xfffffffc00f08947 */ /* 0x004fea000383ffff */
[----:B------:R-:W-:Y:S05]  /*75d0*/  BRA `(.L_x_168) ;  /* 0xffffffb800c47947 */ /* 0x000fea000383ffff */
.L_x_58:
[----:B----4-:R-:W-:-:S07]  /*75e0*/  MOV R0, UR5 ;  /* 0x0000000500007c02 */ /* 0x010fce0008000f00 */
.L_x_169:
[----:B-1----:R1:W2:Y:S02]  /*75f0*/  SYNCS.PHASECHK.TRANS64.TRYWAIT P0, [R0+URZ], R3 ;  /* 0x00000003000075a7 */ /* 0x0022a400080011ff */
[----:B--2---:R-:W-:Y:S05]  /*7600*/  @!P0 NANOSLEEP.SYNCS 0x989680 ;  /* 0x009896800000895d */ /* 0x004fea0003900000 */
[----:B------:R-:W2:Y:S02]  /*7610*/  @!P0 SYNCS.PHASECHK.TRANS64 P0, [R0+URZ], R3 ;  /* 0x00000003000085a7 */ /* 0x000ea400080010ff */
[----:B--2---:R-:W-:Y:S05]  /*7620*/  @!P0 BRA `(.L_x_169) ;  /* 0xfffffffc00f08947 */ /* 0x004fea000383ffff */
[----:B------:R-:W-:Y:S05]  /*7630*/  BRA `(.L_x_170) ;  /* 0xffffffb800d07947 */ /* 0x000fea000383ffff */
.L_x_59:
[----:B----4-:R-:W-:-:S07]  /*7640*/  MOV R0, UR5 ;  /* 0x0000000500007c02 */ /* 0x010fce0008000f00 */
.L_x_171:
[----:B-1----:R1:W2:Y:S02]  /*7650*/  SYNCS.PHASECHK.TRANS64.TRYWAIT P0, [R0+URZ], R3 ;  /* 0x00000003000075a7 */ /* 0x0022a400080011ff */
[----:B--2---:R-:W-:Y:S05]  /*7660*/  @!P0 NANOSLEEP.SYNCS 0x989680 ;  /* 0x009896800000895d */ /* 0x004fea0003900000 */
[----:B------:R-:W2:Y:S02]  /*7670*/  @!P0 SYNCS.PHASECHK.TRANS64 P0, [R0+URZ], R3 ;  /* 0x00000003000085a7 */ /* 0x000ea400080010ff */
[----:B--2---:R-:W-:Y:S05]  /*7680*/  @!P0 BRA `(.L_x_171) ;  /* 0xfffffffc00f08947 */ /* 0x004fea000383ffff */
[----:B------:R-:W-:Y:S05]  /*7690*/  BRA `(.L_x_172) ;  /* 0xffffffb800dc7947 */ /* 0x000fea000383ffff */
.L_x_62:
[----:B-1----:R1:W2:Y:S02]  /*76a0*/  SYNCS.PHASECHK.TRANS64.TRYWAIT P0, [R0+URZ+0x210], R5 ;  /* 0x00021005000075a7 */ /* 0x0022a400080011ff */
[----:B--2---:R-:W-:Y:S05]  /*76b0*/  @!P0 NANOSLEEP.SYNCS 0x989680 ;  /* 0x009896800000895d */ /* 0x004fea0003900000 */
[----:B------:R-:W2:Y:S02]  /*76c0*/  @!P0 SYNCS.PHASECHK.TRANS64 P0, [R0+URZ+0x210], R5 ;  /* 0x00021005000085a7 */ /* 0x000ea400080010ff */
[----:B--2---:R-:W-:Y:S05]  /*76d0*/  @!P0 BRA `(.L_x_62) ;  /* 0xfffffffc00f08947 */ /* 0x004fea000383ffff */
[----:B------:R-:W-:Y:S05]  /*76e0*/  BRA `(.L_x_173) ;  /* 0xffffffbc00387947 */ /* 0x000fea000383ffff */
.L_x_63:
[----:B------:R-:W-:-:S07]  /*76f0*/  MOV R0, UR5 ;  /* 0x0000000500007c02 */ /* 0x000fce0008000f00 */
.L_x_174:
[----:B-1----:R1:W2:Y:S02]  /*7700*/  SYNCS.PHASECHK.TRANS64.TRYWAIT P0, [R0+URZ+0x1c0], R5 ;  /* 0x0001c005000075a7 */ /* 0x0022a400080011ff */
[----:B--2---:R-:W-:Y:S05]  /*7710*/  @!P0 NANOSLEEP.SYNCS 0x989680 ;  /* 0x009896800000895d */ /* 0x004fea0003900000 */
[----:B------:R-:W2:Y:S02]  /*7720*/  @!P0 SYNCS.PHASECHK.TRANS64 P0, [R0+URZ+0x1c0], R5 ;  /* 0x0001c005000085a7 */ /* 0x000ea400080010ff */
[----:B--2---:R-:W-:Y:S05]  /*7730*/  @!P0 BRA `(.L_x_174) ;  /* 0xfffffffc00f08947 */ /* 0x004fea000383ffff */
[----:B------:R-:W-:Y:S05]  /*7740*/  BRA `(.L_x_175) ;  /* 0xffffffbc00487947 */ /* 0x000fea000383ffff */
.L_x_64:
[----:B-1----:R1:W2:Y:S02]  /*7750*/  SYNCS.PHASECHK.TRANS64.TRYWAIT P1, [R0+URZ+0x1b0], R5 ;  /* 0x0001b005000075a7 */ /* 0x0022a400080211ff */
[----:B--2---:R-:W-:Y:S05]  /*7760*/  @!P1 NANOSLEEP.SYNCS 0x989680 ;  /* 0x009896800000995d */ /* 0x004fea0003900000 */
[----:B------:R-:W2:Y:S02]  /*7770*/  @!P1 SYNCS.PHASECHK.TRANS64 P1, [R0+URZ+0x1b0], R5 ;  /* 0x0001b005000095a7 */ /* 0x000ea400080210ff */
[----:B--2---:R-:W-:Y:S05]  /*7780*/  @!P1 BRA `(.L_x_64) ;  /* 0xfffffffc00f09947 */ /* 0x004fea000383ffff */
[----:B------:R-:W-:Y:S05]  /*7790*/  BRA `(.L_x_176) ;  /* 0xffffffbc00787947 */ /* 0x000fea000383ffff */
.L_x_67:
[----:B------:R-:W-:-:S07]  /*77a0*/  MOV R0, UR5 ;  /* 0x0000000500007c02 */ /* 0x000fce0008000f00 */
.L_x_177:
[----:B-1----:R1:W2:Y:S02]  /*77b0*/  SYNCS.PHASECHK.TRANS64.TRYWAIT P0, [R0+URZ+0x1c0], R3 ;  /* 0x0001c003000075a7 */ /* 0x0022a400080011ff */
[----:B--2---:R-:W-:Y:S05]  /*77c0*/  @!P0 NANOSLEEP.SYNCS 0x989680 ;  /* 0x009896800000895d */ /* 0x004fea0003900000 */
[----:B------:R-:W2:Y:S02]  /*77d0*/  @!P0 SYNCS.PHASECHK.TRANS64 P0, [R0+URZ+0x1c0], R3 ;  /* 0x0001c003000085a7 */ /* 0x000ea400080010ff */
[----:B--2---:R-:W-:Y:S05]  /*77e0*/  @!P0 BRA `(.L_x_177) ;  /* 0xfffffffc00f08947 */ /* 0x004fea000383ffff */
[----:B------:R-:W-:Y:S05]  /*77f0*/  BRA `(.L_x_66) ;  /* 0xffffffbc00cc7947 */ /* 0x000fea000383ffff */
.L_x_74:
[----:B-1----:R1:W2:Y:S02]  /*7800*/  SYNCS.PHASECHK.TRANS64.TRYWAIT P1, [R0+URZ+0x1b0], R5 ;  /* 0x0001b005000075a7 */ /* 0x0022a400080211ff */
[----:B--2---:R-:W-:Y:S05]  /*7810*/  @!P1 NANOSLEEP.SYNCS 0x989680 ;  /* 0x009896800000995d */ /* 0x004fea0003900000 */
[----:B------:R-:W2:Y:S02]  /*7820*/  @!P1 SYNCS.PHASECHK.TRANS64 P1, [R0+URZ+0x1b0], R5 ;  /* 0x0001b005000095a7 */ /* 0x000ea400080210ff */
[----:B--2---:R-:W-:Y:S05]  /*7830*/  @!P1 BRA `(.L_x_74) ;  /* 0xfffffffc00f09947 */ /* 0x004fea000383ffff */
[----:B------:R-:W-:Y:S05]  /*7840*/  BRA `(.L_x_178) ;  /* 0xffffffc4002c7947 */ /* 0x000fea000383ffff */
.L_x_75:
[----:B------:R-:W-:-:S07]  /*7850*/  MOV R3, UR8 ;  /* 0x0000000800037c02 */ /* 0x000fce0008000f00 */
.L_x_179:
[----:B-1----:R1:W2:Y:S02]  /*7860*/  SYNCS.PHASECHK.TRANS64.TRYWAIT P0, [R3+URZ+0x1f0], R0 ;  /* 0x0001f000030075a7 */ /* 0x0022a400080011ff */
[----:B--2---:R-:W-:Y:S05]  /*7870*/  @!P0 NANOSLEEP.SYNCS 0x989680 ;  /* 0x009896800000895d */ /* 0x004fea0003900000 */
[----:B------:R-:W2:Y:S02]  /*7880*/  @!P0 SYNCS.PHASECHK.TRANS64 P0, [R3+URZ+0x1f0], R0 ;  /* 0x0001f000030085a7 */ /* 0x000ea400080010ff */
[----:B--2---:R-:W-:Y:S05]  /*7890*/  @!P0 BRA `(.L_x_179) ;  /* 0xfffffffc00f08947 */ /* 0x004fea000383ffff */
[----:B------:R-:W-:Y:S05]  /*78a0*/  BRA `(.L_x_180) ;  /* 0xffffffc400647947 */ /* 0x000fea000383ffff */
.L_x_78:
[----:B------:R-:W-:Y:S07]  /*78b0*/  MOV R0, UR7 ;  /* 0x0000000700007c02 */ /* 0x000fee0008000f00 */
.L_x_181:
[----:B-1----:R1:W2:Y:S02]  /*78c0*/  SYNCS.PHASECHK.TRANS64.TRYWAIT P0, [R0+URZ], R3 ;  /* 0x00000003000075a7 */ /* 0x0022a400080011ff */
[----:B--2---:R-:W-:Y:S05]  /*78d0*/  @!P0 NANOSLEEP.SYNCS 0x989680 ;  /* 0x009896800000895d */ /* 0x004fea0003900000 */
[----:B------:R-:W2:Y:S02]  /*78e0*/  @!P0 SYNCS.PHASECHK.TRANS64 P0, [R0+URZ], R3 ;  /* 0x00000003000085a7 */ /* 0x000ea400080010ff */
[----:B--2---:R-:W-:Y:S05]  /*78f0*/  @!P0 BRA `(.L_x_181) ;  /* 0xfffffffc00f08947 */ /* 0x004fea000383ffff */
[----:B------:R-:W-:Y:S05]  /*7900*/  BRA `(.L_x_77) ;  /* 0xffffffc400807947 */ /* 0x000fea000383ffff */
.L_x_81:
[----:B------:R-:W-:-:S07]  /*7910*/  MOV R0, UR5 ;  /* 0x0000000500007c02 */ /* 0x000fce0008000f00 */
.L_x_182:
[----:B--2---:R2:W3:Y:S02]  /*7920*/  SYNCS.PHASECHK.TRANS64.TRYWAIT P0, [R0+URZ], R3 ;  /* 0x00000003000075a7 */ /* 0x0044e400080011ff */
[----:B---3--:R-:W-:Y:S05]  /*7930*/  @!P0 NANOSLEEP.SYNCS 0x989680 ;  /* 0x009896800000895d */ /* 0x008fea0003900000 */
[----:B------:R-:W3:Y:S02]  /*7940*/  @!P0 SYNCS.PHASECHK.TRANS64 P0, [R0+URZ], R3 ;  /* 0x00000003000085a7 */ /* 0x000ee400080010ff */
[----:B---3--:R-:W-:Y:S05]  /*7950*/  @!P0 BRA `(.L_x_182) ;  /* 0xfffffffc00f08947 */ /* 0x008fea000383ffff */
[----:B------:R-:W-:Y:S05]  /*7960*/  BRA `(.L_x_183) ;  /* 0xffffffc800347947 */ /* 0x000fea000383ffff */
.L_x_82:
[----:B------:R-:W-:-:S07]  /*7970*/  MOV R0, UR5 ;  /* 0x0000000500007c02 */ /* 0x000fce0008000f00 */
.L_x_184:
[----:B-1----:R1:W2:Y:S02]  /*7980*/  SYNCS.PHASECHK.TRANS64.TRYWAIT P0, [R0+URZ], R3 ;  /* 0x00000003000075a7 */ /* 0x0022a400080011ff */
[----:B--2---:R-:W-:Y:S05]  /*7990*/  @!P0 NANOSLEEP.SYNCS 0x989680 ;  /* 0x009896800000895d */ /* 0x004fea0003900000 */
[----:B------:R-:W2:Y:S02]  /*79a0*/  @!P0 SYNCS.PHASECHK.TRANS64 P0, [R0+URZ], R3 ;  /* 0x00000003000085a7 */ /* 0x000ea400080010ff */
[----:B--2---:R-:W-:Y:S05]  /*79b0*/  @!P0 BRA `(.L_x_184) ;  /* 0xfffffffc00f08947 */ /* 0x004fea000383ffff */
[----:B------:R-:W-:Y:S05]  /*79c0*/  BRA `(.L_x_185) ;  /* 0xffffffc800407947 */ /* 0x000fea000383ffff */
.L_x_83:
[----:B------:R-:W-:-:S07]  /*79d0*/  MOV R0, UR5 ;  /* 0x0000000500007c02 */ /* 0x000fce0008000f00 */
.L_x_186:
[----:B-1----:R1:W2:Y:S02]  /*79e0*/  SYNCS.PHASECHK.TRANS64.TRYWAIT P0, [R0+URZ], R3 ;  /* 0x00000003000075a7 */ /* 0x0022a400080011ff */
[----:B--2---:R-:W-:Y:S05]  /*79f0*/  @!P0 NANOSLEEP.SYNCS 0x989680 ;  /* 0x009896800000895d */ /* 0x004fea0003900000 */
[----:B------:R-:W2:Y:S02]  /*7a00*/  @!P0 SYNCS.PHASECHK.TRANS64 P0, [R0+URZ], R3 ;  /* 0x00000003000085a7 */ /* 0x000ea400080010ff */
[----:B--2---:R-:W-:Y:S05]  /*7a10*/  @!P0 BRA `(.L_x_186) ;  /* 0xfffffffc00f08947 */ /* 0x004fea000383ffff */
[----:B------:R-:W-:Y:S05]  /*7a20*/  BRA `(.L_x_187) ;  /* 0xffffffc8004c7947 */ /* 0x000fea000383ffff */
.L_x_84:
[----:B------:R-:W-:-:S07]  /*7a30*/  MOV R0, UR7 ;  /* 0x0000000700007c02 */ /* 0x000fce0008000f00 */
.L_x_188:
[----:B-1----:R1:W2:Y:S02]  /*7a40*/  SYNCS.PHASECHK.TRANS64.TRYWAIT P0, [R0+URZ], R3 ;  /* 0x00000003000075a7 */ /* 0x0022a400080011ff */
[----:B--2---:R-:W-:Y:S05]  /*7a50*/  @!P0 NANOSLEEP.SYNCS 0x989680 ;  /* 0x009896800000895d */ /* 0x004fea0003900000 */
[----:B------:R-:W2:Y:S02]  /*7a60*/  @!P0 SYNCS.PHASECHK.TRANS64 P0, [R0+URZ], R3 ;  /* 0x00000003000085a7 */ /* 0x000ea400080010ff */
[----:B--2---:R-:W-:Y:S05]  /*7a70*/  @!P0 BRA `(.L_x_188) ;  /* 0xfffffffc00f08947 */ /* 0x004fea000383ffff */
[----:B------:R-:W-:Y:S05]  /*7a80*/  BRA `(.L_x_189) ;  /* 0xffffffc800587947 */ /* 0x000fea000383ffff */
.L_x_89:
[----:B--2---:R2:W3:Y:S02]  /*7a90*/  SYNCS.PHASECHK.TRANS64.TRYWAIT P0, [R0+URZ+0x1b0], R3 ;  /* 0x0001b003000075a7 */ /* 0x0044e400080011ff */
[----:B---3--:R-:W-:Y:S05]  /*7aa0*/  @!P0 NANOSLEEP.SYNCS 0x989680 ;  /* 0x009896800000895d */ /* 0x008fea0003900000 */
[----:B------:R-:W3:Y:S02]  /*7ab0*/  @!P0 SYNCS.PHASECHK.TRANS64 P0, [R0+URZ+0x1b0], R3 ;  /* 0x0001b003000085a7 */ /* 0x000ee400080010ff */
[----:B---3--:R-:W-:Y:S05]  /*7ac0*/  @!P0 BRA `(.L_x_89) ;  /* 0xfffffffc00f08947 */ /* 0x008fea000383ffff */
[----:B------:R-:W-:Y:S05]  /*7ad0*/  BRA `(.L_x_190) ;  /* 0xffffffcc00507947 */ /* 0x000fea000383ffff */
.L_x_92:
[----:B------:R-:W-:Y:S07]  /*7ae0*/  MOV R0, UR7 ;  /* 0x0000000700007c02 */ /* 0x000fee0008000f00 */
.L_x_191:
[----:B--2---:R2:W3:Y:S02]  /*7af0*/  SYNCS.PHASECHK.TRANS64.TRYWAIT P0, [R0+URZ+0x1a8], R3 ;  /* 0x0001a803000075a7 */ /* 0x0044e400080011ff */
[----:B---3--:R-:W-:Y:S05]  /*7b00*/  @!P0 NANOSLEEP.SYNCS 0x989680 ;  /* 0x009896800000895d */ /* 0x008fea0003900000 */
[----:B------:R-:W3:Y:S02]  /*7b10*/  @!P0 SYNCS.PHASECHK.TRANS64 P0, [R0+URZ+0x1a8], R3 ;  /* 0x0001a803000085a7 */ /* 0x000ee400080010ff */
[----:B---3--:R-:W-:Y:S05]  /*7b20*/  @!P0 BRA `(.L_x_191) ;  /* 0xfffffffc00f08947 */ /* 0x008fea000383ffff */
[----:B------:R-:W-:Y:S05]  /*7b30*/  BRA `(.L_x_91) ;  /* 0xffffffd000387947 */ /* 0x000fea000383ffff */
.L_x_95:
[----:B------:R-:W-:Y:S07]  /*7b40*/  MOV R3, UR13 ;  /* 0x0000000d00037c02 */ /* 0x000fee0008000f00 */
.L_x_192:
[----:B-1----:R1:W2:Y:S02]  /*7b50*/  SYNCS.PHASECHK.TRANS64.TRYWAIT P2, [R3+URZ+0x190], R12 ;  /* 0x0001900c030075a7 */ /* 0x0022a400080411ff */
[----:B--2---:R-:W-:Y:S05]  /*7b60*/  @!P2 NANOSLEEP.SYNCS 0x989680 ;  /* 0x009896800000a95d */ /* 0x004fea0003900000 */
[----:B------:R-:W2:Y:S02]  /*7b70*/  @!P2 SYNCS.PHASECHK.TRANS64 P2, [R3+URZ+0x190], R12 ;  /* 0x0001900c0300a5a7 */ /* 0x000ea400080410ff */
[----:B--2---:R-:W-:Y:S05]  /*7b80*/  @!P2 BRA `(.L_x_192) ;  /* 0xfffffffc00f0a947 */ /* 0x004fea000383ffff */
[----:B------:R-:W-:Y:S05]  /*7b90*/  BRA `(.L_x_193) ;  /* 0xffffffd000d47947 */ /* 0x000fea000383ffff */
.L_x_97:
[----:B------:R-:W-:-:S07]  /*7ba0*/  MOV R0, UR4 ;  /* 0x0000000400007c02 */ /* 0x000fce0008000f00 */
.L_x_194:
[----:B-1----:R1:W3:Y:S02]  /*7bb0*/  SYNCS.PHASECHK.TRANS64.TRYWAIT P0, [R0+URZ], R3 ;  /* 0x00000003000075a7 */ /* 0x0022e400080011ff */
[----:B---3--:R-:W-:Y:S05]  /*7bc0*/  @!P0 NANOSLEEP.SYNCS 0x989680 ;  /* 0x009896800000895d */ /* 0x008fea0003900000 */
[----:B------:R-:W3:Y:S02]  /*7bd0*/  @!P0 SYNCS.PHASECHK.TRANS64 P0, [R0+URZ], R3 ;  /* 0x00000003000085a7 */ /* 0x000ee400080010ff */
[----:B---3--:R-:W-:Y:S05]  /*7be0*/  @!P0 BRA `(.L_x_194) ;  /* 0xfffffffc00f08947 */ /* 0x008fea000383ffff */
[----:B------:R-:W-:Y:S05]  /*7bf0*/  BRA `(.L_x_195) ;  /* 0xffffffd400707947 */ /* 0x000fea000383ffff */
.L_x_99:
[----:B--2---:R2:W4:Y:S02]  /*7c00*/  SYNCS.PHASECHK.TRANS64.TRYWAIT P0, [R0+URZ+0x1b0], R3 ;  /* 0x0001b003000075a7 */ /* 0x00452400080011ff */
[----:B----4-:R-:W-:Y:S05]  /*7c10*/  @!P0 NANOSLEEP.SYNCS 0x989680 ;  /* 0x009896800000895d */ /* 0x010fea0003900000 */
[----:B------:R-:W4:Y:S02]  /*7c20*/  @!P0 SYNCS.PHASECHK.TRANS64 P0, [R0+URZ+0x1b0], R3 ;  /* 0x0001b003000085a7 */ /* 0x000f2400080010ff */
[----:B----4-:R-:W-:Y:S05]  /*7c30*/  @!P0 BRA `(.L_x_99) ;  /* 0xfffffffc00f08947 */ /* 0x010fea000383ffff */
[----:B------:R-:W-:Y:S05]  /*7c40*/  BRA `(.L_x_196) ;  /* 0xffffffd800447947 */ /* 0x000fea000383ffff */
.L_x_109:
[----:B-1----:R1:W2:Y:S02]  /*7c50*/  SYNCS.PHASECHK.TRANS64.TRYWAIT P0, [R3+URZ+0x180], R0 ;  /* 0x00018000030075a7 */ /* 0x0022a400080011ff */
[----:B--2---:R-:W-:Y:S05]  /*7c60*/  @!P0 NANOSLEEP.SYNCS 0x989680 ;  /* 0x009896800000895d */ /* 0x004fea0003900000 */
[----:B------:R-:W2:Y:S02]  /*7c70*/  @!P0 SYNCS.PHASECHK.TRANS64 P0, [R3+URZ+0x180], R0 ;  /* 0x00018000030085a7 */ /* 0x000ea400080010ff */
[----:B--2---:R-:W-:Y:S05]  /*7c80*/  @!P0 BRA `(.L_x_109) ;  /* 0xfffffffc00f08947 */ /* 0x004fea000383ffff */
[----:B------:R-:W-:Y:S05]  /*7c90*/  BRA `(.L_x_108) ;  /* 0xffffffe4003c7947 */ /* 0x000fea000383ffff */
.L_x_111:
[----:B------:R1:W1:Y:S02]  /*7ca0*/  SYNCS.PHASECHK.TRANS64.TRYWAIT P1, [R65+URZ+0x1d0], R4 ;  /* 0x0001d004410075a7 */ /* 0x00026400080211ff */
[----:B-1----:R-:W-:Y:S05]  /*7cb0*/  @!P1 NANOSLEEP.SYNCS 0x989680 ;  /* 0x009896800000995d */ /* 0x002fea0003900000 */
[----:B------:R-:W1:Y:S02]  /*7cc0*/  @!P1 SYNCS.PHASECHK.TRANS64 P1, [R65+URZ+0x1d0], R4 ;  /* 0x0001d004410095a7 */ /* 0x000e6400080210ff */
[----:B-1----:R-:W-:Y:S05]  /*7cd0*/  @!P1 BRA `(.L_x_111) ;  /* 0xfffffffc00f09947 */ /* 0x002fea000383ffff */
[----:B------:R-:W-:Y:S05]  /*7ce0*/  BRA `(.L_x_110) ;  /* 0xffffffe400507947 */ /* 0x000fea000383ffff */
        .weak           $__internal_0_$__cuda_sm10x_tcgen05_guardrail_trap_col_being_dealloced_not_returned_by_alloc
        .type           $__internal_0_$__cuda_sm10x_tcgen05_guardrail_trap_col_being_dealloced_not_returned_by_alloc,@function
        .size           $__internal_0_$__cuda_sm10x_tcgen05_guardrail_trap_col_being_dealloced_not_returned_by_alloc,($__internal_1_$__cuda_sm10x_tcgen05_guardrail_trap_phase_invalid_during_alloc - $__internal_0_$__cuda_sm10x_tcgen05_guardrail_trap_col_being_dealloced_not_returned_by_alloc)
$__internal_0_$__cuda_sm10x_tcgen05_guardrail_trap_col_being_dealloced_not_returned_by_alloc:
[----:B------:R-:W-:Y:S05]  /*7cf0*/  BPT.TRAP 0x1 ;  /* 0x000000040000795c */ /* 0x000fea0000300000 */
[----:B------:R-:W-:-:S04]  /*7d00*/  HFMA2 R3, -RZ, RZ, 0, 0 ;  /* 0x00000000ff037431 */ /* 0x000fc800000001ff */
[----:B------:R-:W-:Y:S05]  /*7d10*/  RET.REL.NODEC R2 `(_ZN7cutlass13device_kernelINS_4gemm6kernel13GemmUniversalIN4cute5tupleIJiiiiEEENS1_10collective13CollectiveMmaINS1_35MainloopSm100TmaUmmaWarpSpecializedILi24ELi2ELi4ENS5_IJNS4_1CILi1EEESB_SB_EEEEENS5_IJNSA_ILi128EEENSA_ILi16EEENSA_ILi32EEEEEENS_10bfloat16_tENS5_IJlSB_lEEESI_SJ_NS4_8TiledMMAINS4_8MMA_AtomIJNS4_20SM100_MMA_F16BF16_SSISI_SI_fLi128ELi16ELNS4_4UMMA5MajorE0ELSO_0ELNSN_7ScaleInE0ELSP_0EEEEEENS4_6LayoutISC_NS5_IJNSA_ILi0EEEST_ST_EEEEENS5_IJNS4_10UnderscoreESW_SW_EEEEENS4_13SM90_TMA_LOADENS4_14ComposedLayoutINS4_7SwizzleILi2ELi4ELi3EEENS4_18smem_ptr_flag_bitsILi16EEENSS_INS5_IJNSA_ILi8EEESG_EEENS5_IJSG_SB_EEEEEEEvNS4_8identityESZ_S19_vS1A_EENS_8epilogue10collective18CollectiveEpilogueINS1C_23Sm100TmaWarpSpecializedILi2ELi1ELi16ELb1ELb0EEEJSH_NS5_IJNSS_ISE_SB_EENSS_ISF_SB_EEEEESI_SJ_SI_SJ_NS1C_6fusion15FusionCallbacksIS1G_NS1K_17LinearCombinationISI_fSI_fLNS_15FloatRoundStyleE2EEESH_S1J_JEEENS4_5SM1004TMEM4LOAD26SM100_TMEM_LOAD_32dp32b16xESZ_NS10_INS11_ILi1ELi4ELi3EEES14_NSS_INS5_IJS15_SF_EEENS5_IJSF_SB_EEEEEEENS4_39AutoVectorizingCopyWithAssumedAlignmentILi128EEENS4_14SM90_TMA_STOREES1Y_S20_S20_EEEvvEEEEvNT_6ParamsE) ;  /* 0xffffff8002b87950 */ /* 0x000fea0003c3ffff */
        .weak           $__internal_1_$__cuda_sm10x_tcgen05_guardrail_trap_phase_invalid_during_alloc
        .type           $__internal_1_$__cuda_sm10x_tcgen05_guardrail_trap_phase_invalid_during_alloc,@function
        .size           $__internal_1_$__cuda_sm10x_tcgen05_guardrail_trap_phase_invalid_during_alloc,($__internal_2_$__cuda_sm10x_tcgen05_guardrail_trap_unallocated_columns_being_dealloced - $__internal_1_$__cuda_sm10x_tcgen05_guardrail_trap_phase_invalid_during_alloc)
$__internal_1_$__cuda_sm10x_tcgen05_guardrail_trap_phase_invalid_during_alloc:
[----:B------:R-:W-:Y:S05]  /*7d20*/  BPT.TRAP 0x1 ;  /* 0x000000040000795c */ /* 0x000fea0000300000 */
[----:B------:R-:W-:-:S04]  /*7d30*/  MOV R3, 0x0 ;  /* 0x0000000000037802 */ /* 0x000fc80000000f00 */
[----:B------:R-:W-:Y:S05]  /*7d40*/  RET.REL.NODEC R2 `(_ZN7cutlass13device_kernelINS_4gemm6kernel13GemmUniversalIN4cute5tupleIJiiiiEEENS1_10collective13CollectiveMmaINS1_35MainloopSm100TmaUmmaWarpSpecializedILi24ELi2ELi4ENS5_IJNS4_1CILi1EEESB_SB_EEEEENS5_IJNSA_ILi128EEENSA_ILi16EEENSA_ILi32EEEEEENS_10bfloat16_tENS5_IJlSB_lEEESI_SJ_NS4_8TiledMMAINS4_8MMA_AtomIJNS4_20SM100_MMA_F16BF16_SSISI_SI_fLi128ELi16ELNS4_4UMMA5MajorE0ELSO_0ELNSN_7ScaleInE0ELSP_0EEEEEENS4_6LayoutISC_NS5_IJNSA_ILi0EEEST_ST_EEEEENS5_IJNS4_10UnderscoreESW_SW_EEEEENS4_13SM90_TMA_LOADENS4_14ComposedLayoutINS4_7SwizzleILi2ELi4ELi3EEENS4_18smem_ptr_flag_bitsILi16EEENSS_INS5_IJNSA_ILi8EEESG_EEENS5_IJSG_SB_EEEEEEEvNS4_8identityESZ_S19_vS1A_EENS_8epilogue10collective18CollectiveEpilogueINS1C_23Sm100TmaWarpSpecializedILi2ELi1ELi16ELb1ELb0EEEJSH_NS5_IJNSS_ISE_SB_EENSS_ISF_SB_EEEEESI_SJ_SI_SJ_NS1C_6fusion15FusionCallbacksIS1G_NS1K_17LinearCombinationISI_fSI_fLNS_15FloatRoundStyleE2EEESH_S1J_JEEENS4_5SM1004TMEM4LOAD26SM100_TMEM_LOAD_32dp32b16xESZ_NS10_INS11_ILi1ELi4ELi3EEES14_NSS_INS5_IJS15_SF_EEENS5_IJSF_SB_EEEEEEENS4_39AutoVectorizingCopyWithAssumedAlignmentILi128EEENS4_14SM90_TMA_STOREES1Y_S20_S20_EEEvvEEEEvNT_6ParamsE) ;  /* 0xffffff8002ac7950 */ /* 0x000fea0003c3ffff */
        .weak           $__internal_2_$__cuda_sm10x_tcgen05_guardrail_trap_unallocated_columns_being_dealloced
        .type           $__internal_2_$__cuda_sm10x_tcgen05_guardrail_trap_unallocated_columns_being_dealloced,@function
        .size           $__internal_2_$__cuda_sm10x_tcgen05_guardrail_trap_unallocated_columns_being_dealloced,(.L_x_198 - $__internal_2_$__cuda_sm10x_tcgen05_guardrail_trap_unallocated_columns_being_dealloced)
$__internal_2_$__cuda_sm10x_tcgen05_guardrail_trap_unallocated_columns_being_dealloced:
[----:B------:R-:W-:Y:S05]  /*7d50*/  BPT.TRAP 0x1 ;  /* 0x000000040000795c */ /* 0x000fea0000300000 */
[----:B------:R-:W-:-:S04]  /*7d60*/  HFMA2 R3, -RZ, RZ, 0, 0 ;  /* 0x00000000ff037431 */ /* 0x000fc800000001ff */
[----:B------:R-:W-:Y:S05]  /*7d70*/  RET.REL.NODEC R2 `(_ZN7cutlass13device_kernelINS_4gemm6kernel13GemmUniversalIN4cute5tupleIJiiiiEEENS1_10collective13CollectiveMmaINS1_35MainloopSm100TmaUmmaWarpSpecializedILi24ELi2ELi4ENS5_IJNS4_1CILi1EEESB_SB_EEEEENS5_IJNSA_ILi128EEENSA_ILi16EEENSA_ILi32EEEEEENS_10bfloat16_tENS5_IJlSB_lEEESI_SJ_NS4_8TiledMMAINS4_8MMA_AtomIJNS4_20SM100_MMA_F16BF16_SSISI_SI_fLi128ELi16ELNS4_4UMMA5MajorE0ELSO_0ELNSN_7ScaleInE0ELSP_0EEEEEENS4_6LayoutISC_NS5_IJNSA_ILi0EEEST_ST_EEEEENS5_IJNS4_10UnderscoreESW_SW_EEEEENS4_13SM90_TMA_LOADENS4_14ComposedLayoutINS4_7SwizzleILi2ELi4ELi3EEENS4_18smem_ptr_flag_bitsILi16EEENSS_INS5_IJNSA_ILi8EEESG_EEENS5_IJSG_SB_EEEEEEEvNS4_8identityESZ_S19_vS1A_EENS_8epilogue10collective18CollectiveEpilogueINS1C_23Sm100TmaWarpSpecializedILi2ELi1ELi16ELb1ELb0EEEJSH_NS5_IJNSS_ISE_SB_EENSS_ISF_SB_EEEEESI_SJ_SI_SJ_NS1C_6fusion15FusionCallbacksIS1G_NS1K_17LinearCombinationISI_fSI_fLNS_15FloatRoundStyleE2EEESH_S1J_JEEENS4_5SM1004TMEM4LOAD26SM100_TMEM_LOAD_32dp32b16xESZ_NS10_INS11_ILi1ELi4ELi3EEES14_NSS_INS5_IJS15_SF_EEENS5_IJSF_SB_EEEEEEENS4_39AutoVectorizingCopyWithAssumedAlignmentILi128EEENS4_14SM90_TMA_STOREES1Y_S20_S20_EEEvvEEEEvNT_6ParamsE) ;  /* 0xffffff8002a07950 */ /* 0x000fea0003c3ffff */
.L_x_197:
[----:B------:R-:W-:-:S00]  /*7d80*/  BRA `(.L_x_197) ;  /* 0xfffffffc00fc7947 */ /* 0x000fc0000383ffff */
[----:B------:R-:W-:-:S00]  /*7d90*/  NOP ;  /* 0x0000000000007918 */ /* 0x000fc00000000000 */
        /* <DEDUP_REMOVED lines=14> */
.L_x_198:


//--------------------- .nv.global.init           --------------------------
	.section	.nv.global.init,"aw",@progbits
.nv.global.init:
	.type		$str$27,@object
	.size		$str$27,($str$28 - $str$27)
$str$27:
        /*0000*/ 	.byte	0x28, 0x61, 0x64, 0x64, 0x72, 0x65, 0x73, 0x73, 0x20, 0x26, 0x20, 0x6d, 0x61, 0x73, 0x6b, 0x29
        /*0010*/ 	.byte	0x20, 0x3d, 0x3d, 0x20, 0x30, 0x00
	.type		$str$28,@object
	.size		$str$28,($str$26 - $str$28)
$str$28:
        /*0016*/ 	.byte	0x2f, 0x74, 0x6d, 0x70, 0x2f, 0x63, 0x75, 0x74, 0x6c, 0x61, 0x73, 0x73, 0x5f, 0x73, 0x77, 0x65
        /*0026*/ 	.byte	0x65, 0x70, 0x5f, 0x73, 0x72, 0x63, 0x2f, 0x69, 0x6e, 0x63, 0x6c, 0x75, 0x64, 0x65, 0x2f, 0x63
        /*0036*/ 	.byte	0x75, 0x74, 0x65, 0x2f, 0x70, 0x6f, 0x69, 0x6e, 0x74, 0x65, 0x72, 0x5f, 0x66, 0x6c, 0x61, 0x67
        /*0046*/ 	.byte	0x67, 0x65, 0x64, 0x2e, 0x68, 0x70, 0x70, 0x00
	.type		$str$26,@object
	.size		$str$26,($str$25 - $str$26)
$str$26:
        /*004e*/ 	.byte	0x2f, 0x74, 0x6d, 0x70, 0x2f, 0x63, 0x75, 0x74, 0x6c, 0x61, 0x73, 0x73, 0x5f, 0x73, 0x77, 0x65
        /*005e*/ 	.byte	0x65, 0x70, 0x5f, 0x73, 0x72, 0x63, 0x2f, 0x69, 0x6e, 0x63, 0x6c, 0x75, 0x64, 0x65, 0x2f, 0x63
        /*006e*/ 	.byte	0x75, 0x74, 0x65, 0x2f, 0x61, 0x74, 0x6f, 0x6d, 0x2f, 0x63, 0x6f, 0x70, 0x79, 0x5f, 0x74, 0x72
        /*007e*/ 	.byte	0x61, 0x69, 0x74, 0x73, 0x5f, 0x73, 0x6d, 0x31, 0x30, 0x30, 0x2e, 0x68, 0x70, 0x70, 0x00
	.type		$str$25,@object
	.size		$str$25,(__unnamed_1 - $str$25)
$str$25:
        /*008d*/ 	.byte	0x28, 0x28, 0x75, 0x69, 0x6e, 0x74, 0x33, 0x32, 0x5f, 0x74, 0x28, 0x74, 0x68, 0x72, 0x65, 0x61
        /*009d*/ 	.byte	0x64, 0x49, 0x64, 0x78, 0x2e, 0x78, 0x29, 0x20, 0x2f, 0x20, 0x33, 0x32, 0x29, 0x20, 0x25, 0x20
        /*00ad*/ 	.byte	0x34, 0x29, 0x20, 0x3d, 0x3d, 0x20, 0x28, 0x28, 0x28, 0x74, 0x6d, 0x65, 0x6d, 0x5f, 0x61, 0x64
        /*00bd*/ 	.byte	0x64, 0x72, 0x20, 0x3e, 0x3e, 0x20, 0x31, 0x36, 0x29, 0x20, 0x2f, 0x20, 0x33, 0x32, 0x29, 0x20
        /*00cd*/ 	.byte	0x25, 0x20, 0x34, 0x29, 0x00
	.type		__unnamed_1,@object
	.size		__unnamed_1,(__unnamed_2 - __unnamed_1)
__unnamed_1:
        /*00d2*/ 	.byte	0x61, 0x75, 0x74, 0x6f, 0x20, 0x63, 0x75, 0x74, 0x65, 0x3a, 0x3a, 0x61, 0x73, 0x5f, 0x70, 0x6f
        /* <DEDUP_REMOVED lines=24> */
        /*0262*/ 	.byte	0x32, 0x30, 0x34, 0x38, 0x3e, 0x3e, 0x3e, 0x3e, 0x5d, 0x00
	.type		__unnamed_2,@object
	.size		__unnamed_2,(.L_2 - __unnamed_2)
__unnamed_2:
        /* <DEDUP_REMOVED lines=40> */
        /*04ec*/ 	.byte	0x3a, 0x3a, 0x43, 0x3c, 0x30, 0x3e, 0x3e, 0x3e, 0x3e, 0x5d, 0x00
.L_2:


//--------------------- .nv.shared._ZN7cutlass13device_kernelINS_4gemm6kernel13GemmUniversalIN4cute5tupleIJiiiiEEENS1_10collective13CollectiveMmaINS1_35MainloopSm100TmaUmmaWarpSpecializedILi24ELi2ELi4ENS5_IJNS4_1CILi1EEESB_SB_EEEEENS5_IJNSA_ILi128EEENSA_ILi16EEENSA_ILi32EEEEEENS_10bfloat16_tENS5_IJlSB_lEEESI_SJ_NS4_8TiledMMAINS4_8MMA_AtomIJNS4_20SM100_MMA_F16BF16_SSISI_SI_fLi128ELi16ELNS4_4UMMA5MajorE0ELSO_0ELNSN_7ScaleInE0ELSP_0EEEEEENS4_6LayoutISC_NS5_IJNSA_ILi0EEEST_ST_EEEEENS5_IJNS4_10UnderscoreESW_SW_EEEEENS4_13SM90_TMA_LOADENS4_14ComposedLayoutINS4_7SwizzleILi2ELi4ELi3EEENS4_18smem_ptr_flag_bitsILi16EEENSS_INS5_IJNSA_ILi8EEESG_EEENS5_IJSG_SB_EEEEEEEvNS4_8identityESZ_S19_vS1A_EENS_8epilogue10collective18CollectiveEpilogueINS1C_23Sm100TmaWarpSpecializedILi2ELi1ELi16ELb1ELb0EEEJSH_NS5_IJNSS_ISE_SB_EENSS_ISF_SB_EEEEESI_SJ_SI_SJ_NS1C_6fusion15FusionCallbacksIS1G_NS1K_17LinearCombinationISI_fSI_fLNS_15FloatRoundStyleE2EEESH_S1J_JEEENS4_5SM1004TMEM4LOAD26SM100_TMEM_LOAD_32dp32b16xESZ_NS10_INS11_ILi1ELi4ELi3EEES14_NSS_INS5_IJS15_SF_EEENS5_IJSF_SB_EEEEEEENS4_39AutoVectorizingCopyWithAssumedAlignmentILi128EEENS4_14SM90_TMA_STOREES1Y_S20_S20_EEEvvEEEEvNT_6ParamsE --------------------------
	.section	.nv.shared._ZN7cutlass13device_kernelINS_4gemm6kernel13GemmUniversalIN4cute5tupleIJiiiiEEENS1_10collective13CollectiveMmaINS1_35MainloopSm100TmaUmmaWarpSpecializedILi24ELi2ELi4ENS5_IJNS4_1CILi1EEESB_SB_EEEEENS5_IJNSA_ILi128EEENSA_ILi16EEENSA_ILi32EEEEEENS_10bfloat16_tENS5_IJlSB_lEEESI_SJ_NS4_8TiledMMAINS4_8MMA_AtomIJNS4_20SM100_MMA_F16BF16_SSISI_SI_fLi128ELi16ELNS4_4UMMA5MajorE0ELSO_0ELNSN_7ScaleInE0ELSP_0EEEEEENS4_6LayoutISC_NS5_IJNSA_ILi0EEEST_ST_EEEEENS5_IJNS4_10UnderscoreESW_SW_EEEEENS4_13SM90_TMA_LOADENS4_14ComposedLayoutINS4_7SwizzleILi2ELi4ELi3EEENS4_18smem_ptr_flag_bitsILi16EEENSS_INS5_IJNSA_ILi8EEESG_EEENS5_IJSG_SB_EEEEEEEvNS4_8identityESZ_S19_vS1A_EENS_8epilogue10collective18CollectiveEpilogueINS1C_23Sm100TmaWarpSpecializedILi2ELi1ELi16ELb1ELb0EEEJSH_NS5_IJNSS_ISE_SB_EENSS_ISF_SB_EEEEESI_SJ_SI_SJ_NS1C_6fusion15FusionCallbacksIS1G_NS1K_17LinearCombinationISI_fSI_fLNS_15FloatRoundStyleE2EEESH_S1J_JEEENS4_5SM1004TMEM4LOAD26SM100_TMEM_LOAD_32dp32b16xESZ_NS10_INS11_ILi1ELi4ELi3EEES14_NSS_INS5_IJS15_SF_EEENS5_IJSF_SB_EEEEEEENS4_39AutoVectorizingCopyWithAssumedAlignmentILi128EEENS4_14SM90_TMA_STOREES1Y_S20_S20_EEEvvEEEEvNT_6ParamsE,"aw",@nobits
	.sectionflags	@""
	.align	16
	.zero		1024


//--------------------- .nv.shared.reserved.0     --------------------------
	.section	.nv.shared.reserved.0,"aw",@nobits
	.weak		__nv_reservedSMEM_offset_0_alias
	.size		__nv_reservedSMEM_offset_0_alias, 0, 64
	.other		__nv_reservedSMEM_offset_0_alias,@"STO_CUDA_RESERVED_SHARED STV_DEFAULT"
__nv_reservedSMEM_offset_0_alias:
	.zero		0
.nv.shared.reserved.0:
	.zero		64
	.weak		__nv_reservedSMEM_tcgen05_partition
	.type		__nv_reservedSMEM_tcgen05_partition,@object
	.size		__nv_reservedSMEM_tcgen05_partition,(.L_0 - __nv_reservedSMEM_tcgen05_partition)
__nv_reservedSMEM_tcgen05_partition:
	.zero		32
.L_0:


//--------------------- .nv.global                --------------------------
	.section	.nv.global,"aw",@nobits
.nv.global:
	.type		_ZN40_INTERNAL_7857bf4c_4_k_cu_cfe01a04_127264cute1_E,@object
	.size		_ZN40_INTERNAL_7857bf4c_4_k_cu_cfe01a04_127264cute1_E,(_ZN40_INTERNAL_7857bf4c_4_k_cu_cfe01a04_127264cuda3std3__45__cpo6cbeginE - _ZN40_INTERNAL_7857bf4c_4_k_cu_cfe01a04_127264cute1_E)
_ZN40_INTERNAL_7857bf4c_4_k_cu_cfe01a04_127264cute1_E:
	.zero		1
	.type		_ZN40_INTERNAL_7857bf4c_4_k_cu_cfe01a04_127264cuda3std3__45__cpo6cbeginE,@object
	.size		_ZN40_INTERNAL_7857bf4c_4_k_cu_cfe01a04_127264cuda3std3__45__cpo6cbeginE,(_ZN40_INTERNAL_7857bf4c_4_k_cu_cfe01a04_127264cuda3std3__48in_placeE - _ZN40_INTERNAL_7857bf4c_4_k_cu_cfe01a04_127264cuda3std3__45__cpo6cbeginE)
_ZN40_INTERNAL_7857bf4c_4_k_cu_cfe01a04_127264cuda3std3__45__cpo6cbeginE:
	.zero		1
	.type		_ZN40_INTERNAL_7857bf4c_4_k_cu_cfe01a04_127264cuda3std3__48in_placeE,@object
	.size		_ZN40_INTERNAL_7857bf4c_4_k_cu_cfe01a04_127264cuda3std3__48in_placeE,(_ZN40_INTERNAL_7857bf4c_4_k_cu_cfe01a04_127264cuda3std6ranges3__45__cpo9iter_moveE - _ZN40_INTERNAL_7857bf4c_4_k_cu_cfe01a04_127264cuda3std3__48in_placeE)
_ZN40_INTERNAL_7857bf4c_4_k_cu_cfe01a04_127264cuda3std3__48in_placeE:
	.zero		1
	.type		_ZN40_INTERNAL_7857bf4c_4_k_cu_cfe01a04_127264cuda3std6ranges3__45__cpo9iter_moveE,@object
	.size		_ZN40_INTERNAL_7857bf4c_4_k_cu_cfe01a04_127264cuda3std6ranges3__45__cpo9iter_moveE,(_ZN40_INTERNAL_7857bf4c_4_k_cu_cfe01a04_127264cuda3std3__45__cpo5beginE - _ZN40_INTERNAL_7857bf4c_4_k_cu_cfe01a04_127264cuda3std6ranges3__45__cpo9iter_moveE)
_ZN40_INTERNAL_7857bf4c_4_k_cu_cfe01a04_127264cuda3std6ranges3__45__cpo9iter_moveE:
	.zero		1
	.type		_ZN40_INTERNAL_7857bf4c_4_k_cu_cfe01a04_127264cuda3std3__45__cpo5beginE,@object
	.size		_ZN40_INTERNAL_7857bf4c_4_k_cu_cfe01a04_127264cuda3std3__45__cpo5beginE,(_ZN40_INTERNAL_7857bf4c_4_k_cu_cfe01a04_127264cuda3std3__442_GLOBAL__N__7857bf4c_4_k_cu_cfe01a04_127266ignoreE - _ZN40_INTERNAL_7857bf4c_4_k_cu_cfe01a04_127264cuda3std3__45__cpo5beginE)
_ZN40_INTERNAL_7857bf4c_4_k_cu_cfe01a04_127264cuda3std3__45__cpo5beginE:
	.zero		1
	.type		_ZN40_INTERNAL_7857bf4c_4_k_cu_cfe01a04_127264cuda3std3__442_GLOBAL__N__7857bf4c_4_k_cu_cfe01a04_127266ignoreE,@object
	.size		_ZN40_INTERNAL_7857bf4c_4_k_cu_cfe01a04_127264cuda3std3__442_GLOBAL__N__7857bf4c_4_k_cu_cfe01a04_127266ignoreE,(_ZN40_INTERNAL_7857bf4c_4_k_cu_cfe01a04_127264cute7productE - _ZN40_INTERNAL_7857bf4c_4_k_cu_cfe01a04_127264cuda3std3__442_GLOBAL__N__7857bf4c_4_k_cu_cfe01a04_127266ignoreE)
_ZN40_INTERNAL_7857bf4c_4_k_cu_cfe01a04_127264cuda3std3__442_GLOBAL__N__7857bf4c_4_k_cu_cfe01a04_127266ignoreE:
	.zero		1
	.type		_ZN40_INTERNAL_7857bf4c_4_k_cu_cfe01a04_127264cute7productE,@object
	.size		_ZN40_INTERNAL_7857bf4c_4_k_cu_cfe01a04_127264cute7productE,(_ZN40_INTERNAL_7857bf4c_4_k_cu_cfe01a04_127264cuda3std3__45__cpo3endE - _ZN40_INTERNAL_7857bf4c_4_k_cu_cfe01a04_127264cute7productE)
_ZN40_INTERNAL_7857bf4c_4_k_cu_cfe01a04_127264cute7productE:
	.zero		1
	.type		_ZN40_INTERNAL_7857bf4c_4_k_cu_cfe01a04_127264cuda3std3__45__cpo3endE,@object
	.size		_ZN40_INTERNAL_7857bf4c_4_k_cu_cfe01a04_127264cuda3std3__45__cpo3endE,(_ZN40_INTERNAL_7857bf4c_4_k_cu_cfe01a04_127264cuda3std3__419piecewise_constructE - _ZN40_INTERNAL_7857bf4c_4_k_cu_cfe01a04_127264cuda3std3__45__cpo3endE)
_ZN40_INTERNAL_7857bf4c_4_k_cu_cfe01a04_127264cuda3std3__45__cpo3endE:
	.zero		1
	.type		_ZN40_INTERNAL_7857bf4c_4_k_cu_cfe01a04_127264cuda3std3__419piecewise_constructE,@object
	.size		_ZN40_INTERNAL_7857bf4c_4_k_cu_cfe01a04_127264cuda3std3__419piecewise_constructE,(_ZN40_INTERNAL_7857bf4c_4_k_cu_cfe01a04_127264cuda3std3__45__cpo4cendE - _ZN40_INTERNAL_7857bf4c_4_k_cu_cfe01a04_127264cuda3std3__419piecewise_constructE)
_ZN40_INTERNAL_7857bf4c_4_k_cu_cfe01a04_127264cuda3std3__419piecewise_constructE:
	.zero		1
	.type		_ZN40_INTERNAL_7857bf4c_4_k_cu_cfe01a04_127264cuda3std3__45__cpo4cendE,@object
	.size		_ZN40_INTERNAL_7857bf4c_4_k_cu_cfe01a04_127264cuda3std3__45__cpo4cendE,(_ZN40_INTERNAL_7857bf4c_4_k_cu_cfe01a04_127264cuda3std6ranges3__45__cpo4swapE - _ZN40_INTERNAL_7857bf4c_4_k_cu_cfe01a04_127264cuda3std3__45__cpo4cendE)
_ZN40_INTERNAL_7857bf4c_4_k_cu_cfe01a04_127264cuda3std3__45__cpo4cendE:
	.zero		1
	.type		_ZN40_INTERNAL_7857bf4c_4_k_cu_cfe01a04_127264cuda3std6ranges3__45__cpo4swapE,@object
	.size		_ZN40_INTERNAL_7857bf4c_4_k_cu_cfe01a04_127264cuda3std6ranges3__45__cpo4swapE,(.L_10 - _ZN40_INTERNAL_7857bf4c_4_k_cu_cfe01a04_127264cuda3std6ranges3__45__cpo4swapE)
_ZN40_INTERNAL_7857bf4c_4_k_cu_cfe01a04_127264cuda3std6ranges3__45__cpo4swapE:
	.zero		1
.L_10:


//--------------------- .nv.constant0._ZN7cutlass13device_kernelINS_4gemm6kernel13GemmUniversalIN4cute5tupleIJiiiiEEENS1_10collective13CollectiveMmaINS1_35MainloopSm100TmaUmmaWarpSpecializedILi24ELi2ELi4ENS5_IJNS4_1CILi1EEESB_SB_EEEEENS5_IJNSA_ILi128EEENSA_ILi16EEENSA_ILi32EEEEEENS_10bfloat16_tENS5_IJlSB_lEEESI_SJ_NS4_8TiledMMAINS4_8MMA_AtomIJNS4_20SM100_MMA_F16BF16_SSISI_SI_fLi128ELi16ELNS4_4UMMA5MajorE0ELSO_0ELNSN_7ScaleInE0ELSP_0EEEEEENS4_6LayoutISC_NS5_IJNSA_ILi0EEEST_ST_EEEEENS5_IJNS4_10UnderscoreESW_SW_EEEEENS4_13SM90_TMA_LOADENS4_14ComposedLayoutINS4_7SwizzleILi2ELi4ELi3EEENS4_18smem_ptr_flag_bitsILi16EEENSS_INS5_IJNSA_ILi8EEESG_EEENS5_IJSG_SB_EEEEEEEvNS4_8identityESZ_S19_vS1A_EENS_8epilogue10collective18CollectiveEpilogueINS1C_23Sm100TmaWarpSpecializedILi2ELi1ELi16ELb1ELb0EEEJSH_NS5_IJNSS_ISE_SB_EENSS_ISF_SB_EEEEESI_SJ_SI_SJ_NS1C_6fusion15FusionCallbacksIS1G_NS1K_17LinearCombinationISI_fSI_fLNS_15FloatRoundStyleE2EEESH_S1J_JEEENS4_5SM1004TMEM4LOAD26SM100_TMEM_LOAD_32dp32b16xESZ_NS10_INS11_ILi1ELi4ELi3EEES14_NSS_INS5_IJS15_SF_EEENS5_IJSF_SB_EEEEEEENS4_39AutoVectorizingCopyWithAssumedAlignmentILi128EEENS4_14SM90_TMA_STOREES1Y_S20_S20_EEEvvEEEEvNT_6ParamsE --------------------------
	.section	.nv.constant0._ZN7cutlass13device_kernelINS_4gemm6kernel13GemmUniversalIN4cute5tupleIJiiiiEEENS1_10collective13CollectiveMmaINS1_35MainloopSm100TmaUmmaWarpSpecializedILi24ELi2ELi4ENS5_IJNS4_1CILi1EEESB_SB_EEEEENS5_IJNSA_ILi128EEENSA_ILi16EEENSA_ILi32EEEEEENS_10bfloat16_tENS5_IJlSB_lEEESI_SJ_NS4_8TiledMMAINS4_8MMA_AtomIJNS4_20SM100_MMA_F16BF16_SSISI_SI_fLi128ELi16ELNS4_4UMMA5MajorE0ELSO_0ELNSN_7ScaleInE0ELSP_0EEEEEENS4_6LayoutISC_NS5_IJNSA_ILi0EEEST_ST_EEEEENS5_IJNS4_10UnderscoreESW_SW_EEEEENS4_13SM90_TMA_LOADENS4_14ComposedLayoutINS4_7SwizzleILi2ELi4ELi3EEENS4_18smem_ptr_flag_bitsILi16EEENSS_INS5_IJNSA_ILi8EEESG_EEENS5_IJSG_SB_EEEEEEEvNS4_8identityESZ_S19_vS1A_EENS_8epilogue10collective18CollectiveEpilogueINS1C_23Sm100TmaWarpSpecializedILi2ELi1ELi16ELb1ELb0EEEJSH_NS5_IJNSS_ISE_SB_EENSS_ISF_SB_EEEEESI_SJ_SI_SJ_NS1C_6fusion15FusionCallbacksIS1G_NS1K_17LinearCombinationISI_fSI_fLNS_15FloatRoundStyleE2EEESH_S1J_JEEENS4_5SM1004TMEM4LOAD26SM100_TMEM_LOAD_32dp32b16xESZ_NS10_INS11_ILi1ELi4ELi3EEES14_NSS_INS5_IJS15_SF_EEENS5_IJSF_SB_EEEEEEENS4_39AutoVectorizingCopyWithAssumedAlignmentILi128EEENS4_14SM90_TMA_STOREES1Y_S20_S20_EEEvvEEEEvNT_6ParamsE,"a",@progbits
	.sectionflags	@""
	.align	4
.nv.constant0._ZN7cutlass13device_kernelINS_4gemm6kernel13GemmUniversalIN4cute5tupleIJiiiiEEENS1_10collective13CollectiveMmaINS1_35MainloopSm100TmaUmmaWarpSpecializedILi24ELi2ELi4ENS5_IJNS4_1CILi1EEESB_SB_EEEEENS5_IJNSA_ILi128EEENSA_ILi16EEENSA_ILi32EEEEEENS_10bfloat16_tENS5_IJlSB_lEEESI_SJ_NS4_8TiledMMAINS4_8MMA_AtomIJNS4_20SM100_MMA_F16BF16_SSISI_SI_fLi128ELi16ELNS4_4UMMA5MajorE0ELSO_0ELNSN_7ScaleInE0ELSP_0EEEEEENS4_6LayoutISC_NS5_IJNSA_ILi0EEEST_ST_EEEEENS5_IJNS4_10UnderscoreESW_SW_EEEEENS4_13SM90_TMA_LOADENS4_14ComposedLayoutINS4_7SwizzleILi2ELi4ELi3EEENS4_18smem_ptr_flag_bitsILi16EEENSS_INS5_IJNSA_ILi8EEESG_EEENS5_IJSG_SB_EEEEEEEvNS4_8identityESZ_S19_vS1A_EENS_8epilogue10collective18CollectiveEpilogueINS1C_23Sm100TmaWarpSpecializedILi2ELi1ELi16ELb1ELb0EEEJSH_NS5_IJNSS_ISE_SB_EENSS_ISF_SB_EEEEESI_SJ_SI_SJ_NS1C_6fusion15FusionCallbacksIS1G_NS1K_17LinearCombinationISI_fSI_fLNS_15FloatRoundStyleE2EEESH_S1J_JEEENS4_5SM1004TMEM4LOAD26SM100_TMEM_LOAD_32dp32b16xESZ_NS10_INS11_ILi1ELi4ELi3EEES14_NSS_INS5_IJS15_SF_EEENS5_IJSF_SB_EEEEEEENS4_39AutoVectorizingCopyWithAssumedAlignmentILi128EEENS4_14SM90_TMA_STOREES1Y_S20_S20_EEEvvEEEEvNT_6ParamsE:
	.zero		2944


//--------------------- SYMBOLS --------------------------

	.type		.nv.reservedSmem.offset0,@object
	.size		.nv.reservedSmem.offset0,0x4
	.type		.nv.reservedSmem.cap,@object
	.size		.nv.reservedSmem.cap,0x4
	.type		__assertfail,@function
